//
// Generated by NVIDIA NVVM Compiler
//
// Compiler Build ID: CL-36424714
// Cuda compilation tools, release 13.0, V13.0.88
// Based on NVVM 20.0.0
//

.version 9.0
.target sm_100
.address_size 64

	// .globl	_Z16i8gemm256x128x64PKaS0_Piiiiii
// _ZZ16i8gemm256x128x64PKaS0_PiiiiiiE10shared_mem has been demoted

.visible .entry _Z16i8gemm256x128x64PKaS0_Piiiiii(
	.param .u64 .ptr .align 1 _Z16i8gemm256x128x64PKaS0_Piiiiii_param_0,
	.param .u64 .ptr .align 1 _Z16i8gemm256x128x64PKaS0_Piiiiii_param_1,
	.param .u64 .ptr .align 1 _Z16i8gemm256x128x64PKaS0_Piiiiii_param_2,
	.param .u32 _Z16i8gemm256x128x64PKaS0_Piiiiii_param_3,
	.param .u32 _Z16i8gemm256x128x64PKaS0_Piiiiii_param_4,
	.param .u32 _Z16i8gemm256x128x64PKaS0_Piiiiii_param_5,
	.param .u32 _Z16i8gemm256x128x64PKaS0_Piiiiii_param_6,
	.param .u32 _Z16i8gemm256x128x64PKaS0_Piiiiii_param_7
)
{
	.reg .pred 	%p<3>;
	.reg .b32 	%r<2711>;
	.reg .b64 	%rd<103>;
	// demoted variable
	.shared .align 1 .b8 _ZZ16i8gemm256x128x64PKaS0_PiiiiiiE10shared_mem[24576];
	ld.param.u64 	%rd8, [_Z16i8gemm256x128x64PKaS0_Piiiiii_param_0];
	ld.param.u64 	%rd9, [_Z16i8gemm256x128x64PKaS0_Piiiiii_param_1];
	ld.param.u32 	%r390, [_Z16i8gemm256x128x64PKaS0_Piiiiii_param_5];
	mov.u32 	%r394, %tid.x;
	cvt.u64.u32 	%rd1, %r394;
	mov.u32 	%r395, %ctaid.x;
	shl.b32 	%r1, %r395, 8;
	mov.u32 	%r396, %ctaid.y;
	shl.b32 	%r2, %r396, 7;
	setp.lt.s32 	%p1, %r390, 1;
	mov.b32 	%r2454, 0;
	mov.u32 	%r2455, %r2454;
	mov.u32 	%r2456, %r2454;
	mov.u32 	%r2457, %r2454;
	mov.u32 	%r2458, %r2454;
	mov.u32 	%r2459, %r2454;
	mov.u32 	%r2460, %r2454;
	mov.u32 	%r2461, %r2454;
	mov.u32 	%r2462, %r2454;
	mov.u32 	%r2463, %r2454;
	mov.u32 	%r2464, %r2454;
	mov.u32 	%r2465, %r2454;
	mov.u32 	%r2466, %r2454;
	mov.u32 	%r2467, %r2454;
	mov.u32 	%r2468, %r2454;
	mov.u32 	%r2469, %r2454;
	mov.u32 	%r2470, %r2454;
	mov.u32 	%r2471, %r2454;
	mov.u32 	%r2472, %r2454;
	mov.u32 	%r2473, %r2454;
	mov.u32 	%r2474, %r2454;
	mov.u32 	%r2475, %r2454;
	mov.u32 	%r2476, %r2454;
	mov.u32 	%r2477, %r2454;
	mov.u32 	%r2478, %r2454;
	mov.u32 	%r2479, %r2454;
	mov.u32 	%r2480, %r2454;
	mov.u32 	%r2481, %r2454;
	mov.u32 	%r2482, %r2454;
	mov.u32 	%r2483, %r2454;
	mov.u32 	%r2484, %r2454;
	mov.u32 	%r2485, %r2454;
	mov.u32 	%r2486, %r2454;
	mov.u32 	%r2487, %r2454;
	mov.u32 	%r2488, %r2454;
	mov.u32 	%r2489, %r2454;
	mov.u32 	%r2490, %r2454;
	mov.u32 	%r2491, %r2454;
	mov.u32 	%r2492, %r2454;
	mov.u32 	%r2493, %r2454;
	mov.u32 	%r2494, %r2454;
	mov.u32 	%r2495, %r2454;
	mov.u32 	%r2496, %r2454;
	mov.u32 	%r2497, %r2454;
	mov.u32 	%r2498, %r2454;
	mov.u32 	%r2499, %r2454;
	mov.u32 	%r2500, %r2454;
	mov.u32 	%r2501, %r2454;
	mov.u32 	%r2502, %r2454;
	mov.u32 	%r2503, %r2454;
	mov.u32 	%r2504, %r2454;
	mov.u32 	%r2505, %r2454;
	mov.u32 	%r2506, %r2454;
	mov.u32 	%r2507, %r2454;
	mov.u32 	%r2508, %r2454;
	mov.u32 	%r2509, %r2454;
	mov.u32 	%r2510, %r2454;
	mov.u32 	%r2511, %r2454;
	mov.u32 	%r2512, %r2454;
	mov.u32 	%r2513, %r2454;
	mov.u32 	%r2514, %r2454;
	mov.u32 	%r2515, %r2454;
	mov.u32 	%r2516, %r2454;
	mov.u32 	%r2517, %r2454;
	mov.u32 	%r2518, %r2454;
	mov.u32 	%r2519, %r2454;
	mov.u32 	%r2520, %r2454;
	mov.u32 	%r2521, %r2454;
	mov.u32 	%r2522, %r2454;
	mov.u32 	%r2523, %r2454;
	mov.u32 	%r2524, %r2454;
	mov.u32 	%r2525, %r2454;
	mov.u32 	%r2526, %r2454;
	mov.u32 	%r2527, %r2454;
	mov.u32 	%r2528, %r2454;
	mov.u32 	%r2529, %r2454;
	mov.u32 	%r2530, %r2454;
	mov.u32 	%r2531, %r2454;
	mov.u32 	%r2532, %r2454;
	mov.u32 	%r2533, %r2454;
	mov.u32 	%r2534, %r2454;
	mov.u32 	%r2535, %r2454;
	mov.u32 	%r2536, %r2454;
	mov.u32 	%r2537, %r2454;
	mov.u32 	%r2538, %r2454;
	mov.u32 	%r2539, %r2454;
	mov.u32 	%r2540, %r2454;
	mov.u32 	%r2541, %r2454;
	mov.u32 	%r2542, %r2454;
	mov.u32 	%r2543, %r2454;
	mov.u32 	%r2544, %r2454;
	mov.u32 	%r2545, %r2454;
	mov.u32 	%r2546, %r2454;
	mov.u32 	%r2547, %r2454;
	mov.u32 	%r2548, %r2454;
	mov.u32 	%r2549, %r2454;
	mov.u32 	%r2550, %r2454;
	mov.u32 	%r2551, %r2454;
	mov.u32 	%r2552, %r2454;
	mov.u32 	%r2553, %r2454;
	mov.u32 	%r2554, %r2454;
	mov.u32 	%r2555, %r2454;
	mov.u32 	%r2556, %r2454;
	mov.u32 	%r2557, %r2454;
	mov.u32 	%r2558, %r2454;
	mov.u32 	%r2559, %r2454;
	mov.u32 	%r2560, %r2454;
	mov.u32 	%r2561, %r2454;
	mov.u32 	%r2562, %r2454;
	mov.u32 	%r2563, %r2454;
	mov.u32 	%r2564, %r2454;
	mov.u32 	%r2565, %r2454;
	mov.u32 	%r2566, %r2454;
	mov.u32 	%r2567, %r2454;
	mov.u32 	%r2568, %r2454;
	mov.u32 	%r2569, %r2454;
	mov.u32 	%r2570, %r2454;
	mov.u32 	%r2571, %r2454;
	mov.u32 	%r2572, %r2454;
	mov.u32 	%r2573, %r2454;
	mov.u32 	%r2574, %r2454;
	mov.u32 	%r2575, %r2454;
	mov.u32 	%r2576, %r2454;
	mov.u32 	%r2577, %r2454;
	mov.u32 	%r2578, %r2454;
	mov.u32 	%r2579, %r2454;
	mov.u32 	%r2580, %r2454;
	mov.u32 	%r2581, %r2454;
	@%p1 bra 	$L__BB0_3;
	ld.param.u32 	%r2450, [_Z16i8gemm256x128x64PKaS0_Piiiiii_param_5];
	mul.lo.s32 	%r398, %r2450, %r2;
	cvt.u64.u32 	%rd11, %r398;
	mul.lo.s32 	%r399, %r2450, %r1;
	cvt.u64.u32 	%rd12, %r399;
	shr.u64 	%rd13, %rd1, 4;
	cvt.u64.u32 	%rd14, %r2450;
	shl.b64 	%rd15, %rd1, 2;
	and.b64  	%rd16, %rd15, 60;
	mad.lo.s64 	%rd17, %rd13, %rd14, %rd16;
	add.s64 	%rd18, %rd17, %rd11;
	cvta.to.global.u64 	%rd19, %rd9;
	add.s64 	%rd102, %rd19, %rd18;
	add.s64 	%rd20, %rd17, %rd12;
	cvta.to.global.u64 	%rd21, %rd8;
	add.s64 	%rd101, %rd21, %rd20;
	mov.b32 	%r2454, 0;
	shl.b32 	%r2002, %r394, 2;
	mov.u32 	%r2003, _ZZ16i8gemm256x128x64PKaS0_PiiiiiiE10shared_mem;
	add.s32 	%r2004, %r2003, %r2002;
	mul.wide.u32 	%rd62, %r394, 2;
	and.b64  	%rd63, %rd62, 48;
	mul.wide.u32 	%rd65, %r394, 128;
	mov.u32 	%r2582, %r2454;
$L__BB0_2:
	ld.param.u32 	%r2451, [_Z16i8gemm256x128x64PKaS0_Piiiiii_param_5];
	ld.global.u32 	%r2000, [%rd101];
	st.shared.u32 	[%r2004], %r2000;
	mul.wide.u32 	%rd38, %r2451, 16;
	add.s64 	%rd39, %rd101, %rd38;
	ld.global.u32 	%r2005, [%rd39];
	st.shared.u32 	[%r2004+1024], %r2005;
	add.s64 	%rd40, %rd39, %rd38;
	ld.global.u32 	%r2006, [%rd40];
	st.shared.u32 	[%r2004+2048], %r2006;
	add.s64 	%rd41, %rd40, %rd38;
	ld.global.u32 	%r2007, [%rd41];
	st.shared.u32 	[%r2004+3072], %r2007;
	add.s64 	%rd42, %rd41, %rd38;
	ld.global.u32 	%r2008, [%rd42];
	st.shared.u32 	[%r2004+4096], %r2008;
	add.s64 	%rd43, %rd42, %rd38;
	ld.global.u32 	%r2009, [%rd43];
	st.shared.u32 	[%r2004+5120], %r2009;
	add.s64 	%rd44, %rd43, %rd38;
	ld.global.u32 	%r2010, [%rd44];
	st.shared.u32 	[%r2004+6144], %r2010;
	add.s64 	%rd45, %rd44, %rd38;
	ld.global.u32 	%r2011, [%rd45];
	st.shared.u32 	[%r2004+7168], %r2011;
	add.s64 	%rd46, %rd45, %rd38;
	ld.global.u32 	%r2012, [%rd46];
	st.shared.u32 	[%r2004+8192], %r2012;
	add.s64 	%rd47, %rd46, %rd38;
	ld.global.u32 	%r2013, [%rd47];
	st.shared.u32 	[%r2004+9216], %r2013;
	add.s64 	%rd48, %rd47, %rd38;
	ld.global.u32 	%r2014, [%rd48];
	st.shared.u32 	[%r2004+10240], %r2014;
	add.s64 	%rd49, %rd48, %rd38;
	ld.global.u32 	%r2015, [%rd49];
	st.shared.u32 	[%r2004+11264], %r2015;
	add.s64 	%rd50, %rd49, %rd38;
	ld.global.u32 	%r2016, [%rd50];
	st.shared.u32 	[%r2004+12288], %r2016;
	add.s64 	%rd51, %rd50, %rd38;
	ld.global.u32 	%r2017, [%rd51];
	st.shared.u32 	[%r2004+13312], %r2017;
	add.s64 	%rd52, %rd51, %rd38;
	ld.global.u32 	%r2018, [%rd52];
	st.shared.u32 	[%r2004+14336], %r2018;
	add.s64 	%rd53, %rd52, %rd38;
	ld.global.u32 	%r2019, [%rd53];
	st.shared.u32 	[%r2004+15360], %r2019;
	ld.global.u32 	%r2020, [%rd102];
	st.shared.u32 	[%r2004+16384], %r2020;
	add.s64 	%rd54, %rd102, %rd38;
	ld.global.u32 	%r2021, [%rd54];
	st.shared.u32 	[%r2004+17408], %r2021;
	add.s64 	%rd55, %rd54, %rd38;
	ld.global.u32 	%r2022, [%rd55];
	st.shared.u32 	[%r2004+18432], %r2022;
	add.s64 	%rd56, %rd55, %rd38;
	ld.global.u32 	%r2023, [%rd56];
	st.shared.u32 	[%r2004+19456], %r2023;
	add.s64 	%rd57, %rd56, %rd38;
	ld.global.u32 	%r2024, [%rd57];
	st.shared.u32 	[%r2004+20480], %r2024;
	add.s64 	%rd58, %rd57, %rd38;
	ld.global.u32 	%r2025, [%rd58];
	st.shared.u32 	[%r2004+21504], %r2025;
	add.s64 	%rd59, %rd58, %rd38;
	ld.global.u32 	%r2026, [%rd59];
	st.shared.u32 	[%r2004+22528], %r2026;
	add.s64 	%rd60, %rd59, %rd38;
	ld.global.u32 	%r2027, [%rd60];
	st.shared.u32 	[%r2004+23552], %r2027;
	bar.sync 	0;
	shl.b32 	%r2028, %r394, 6;
	cvt.u64.u32 	%rd61, %r2028;
	mov.b64 	%rd64, 61888;
	cvt.u32.u64 	%r2029, %rd64;
	cvt.u32.u64 	%r2030, %rd61;
	and.b32  	%r2031, %r2030, %r2029;
	cvt.u32.u64 	%r2032, %rd63;
	add.s32 	%r2033, %r2031, %r2032;
	add.s32 	%r2034, %r2003, %r2033;
	cvt.u64.u32 	%rd22, %r2034;
	mul.wide.u32 	%rd66, %r394, 64;
	mov.b64 	%rd67, 448;
	cvt.u32.u64 	%r2035, %rd67;
	cvt.u32.u64 	%r2036, %rd66;
	and.b32  	%r2037, %r2036, %r2035;
	mov.b64 	%rd68, 4096;
	cvt.u32.u64 	%r2038, %rd68;
	cvt.u32.u64 	%r2039, %rd65;
	and.b32  	%r2040, %r2039, %r2038;
	add.s32 	%r2041, %r2040, %r2037;
	add.s32 	%r2042, %r2041, %r2032;
	add.s32 	%r2043, %r2003, %r2042;
	add.s32 	%r2044, %r2043, 16384;
	cvt.u64.u32 	%rd23, %r2044;
	// begin inline asm
	ldmatrix.sync.aligned.m8n8.x4.shared.b16 {%r400, %r401, %r402, %r403}, [%rd22];ldmatrix.sync.aligned.m8n8.x4.shared.b16 {%r404, %r405, %r406, %r407}, [%rd23];
	// end inline asm
	add.s32 	%r2045, %r2034, 512;
	cvt.u64.u32 	%rd24, %r2045;
	add.s32 	%r2046, %r2043, 16896;
	cvt.u64.u32 	%rd25, %r2046;
	// begin inline asm
	ldmatrix.sync.aligned.m8n8.x4.shared.b16 {%r408, %r409, %r410, %r411}, [%rd24];ldmatrix.sync.aligned.m8n8.x4.shared.b16 {%r412, %r413, %r414, %r415}, [%rd25];
	// end inline asm
	add.s32 	%r2047, %r2034, 1024;
	cvt.u64.u32 	%rd26, %r2047;
	add.s32 	%r2048, %r2043, 17408;
	cvt.u64.u32 	%rd27, %r2048;
	// begin inline asm
	ldmatrix.sync.aligned.m8n8.x4.shared.b16 {%r416, %r417, %r418, %r419}, [%rd26];ldmatrix.sync.aligned.m8n8.x4.shared.b16 {%r420, %r421, %r422, %r423}, [%rd27];
	// end inline asm
	add.s32 	%r2049, %r2034, 1536;
	cvt.u64.u32 	%rd28, %r2049;
	add.s32 	%r2050, %r2043, 17920;
	cvt.u64.u32 	%rd29, %r2050;
	// begin inline asm
	ldmatrix.sync.aligned.m8n8.x4.shared.b16 {%r424, %r425, %r426, %r427}, [%rd28];ldmatrix.sync.aligned.m8n8.x4.shared.b16 {%r428, %r429, %r430, %r431}, [%rd29];
	// end inline asm
	add.s32 	%r2051, %r2034, 2048;
	cvt.u64.u32 	%rd30, %r2051;
	add.s32 	%r2052, %r2043, 18432;
	cvt.u64.u32 	%rd31, %r2052;
	// begin inline asm
	ldmatrix.sync.aligned.m8n8.x4.shared.b16 {%r432, %r433, %r434, %r435}, [%rd30];ldmatrix.sync.aligned.m8n8.x4.shared.b16 {%r436, %r437, %r438, %r439}, [%rd31];
	// end inline asm
	add.s32 	%r2053, %r2034, 2560;
	cvt.u64.u32 	%rd32, %r2053;
	add.s32 	%r2054, %r2043, 18944;
	cvt.u64.u32 	%rd33, %r2054;
	// begin inline asm
	ldmatrix.sync.aligned.m8n8.x4.shared.b16 {%r440, %r441, %r442, %r443}, [%rd32];ldmatrix.sync.aligned.m8n8.x4.shared.b16 {%r444, %r445, %r446, %r447}, [%rd33];
	// end inline asm
	add.s32 	%r2055, %r2034, 3072;
	cvt.u64.u32 	%rd34, %r2055;
	add.s32 	%r2056, %r2043, 19456;
	cvt.u64.u32 	%rd35, %r2056;
	// begin inline asm
	ldmatrix.sync.aligned.m8n8.x4.shared.b16 {%r448, %r449, %r450, %r451}, [%rd34];ldmatrix.sync.aligned.m8n8.x4.shared.b16 {%r452, %r453, %r454, %r455}, [%rd35];
	// end inline asm
	add.s32 	%r2057, %r2034, 3584;
	cvt.u64.u32 	%rd36, %r2057;
	add.s32 	%r2058, %r2043, 19968;
	cvt.u64.u32 	%rd37, %r2058;
	// begin inline asm
	ldmatrix.sync.aligned.m8n8.x4.shared.b16 {%r456, %r457, %r458, %r459}, [%rd36];ldmatrix.sync.aligned.m8n8.x4.shared.b16 {%r460, %r461, %r462, %r463}, [%rd37];
	// end inline asm
	// begin inline asm
	mma.sync.aligned.m8n8k16.row.col.s32.s8.s8.s32                         {%r2517, %r2516},                         {%r400}, {%r404},                         {%r2517, %r2516};
	// end inline asm
	// begin inline asm
	mma.sync.aligned.m8n8k16.row.col.s32.s8.s8.s32                         {%r2515, %r2514},                         {%r400}, {%r412},                         {%r2515, %r2514};
	// end inline asm
	// begin inline asm
	mma.sync.aligned.m8n8k16.row.col.s32.s8.s8.s32                         {%r2513, %r2512},                         {%r400}, {%r420},                         {%r2513, %r2512};
	// end inline asm
	// begin inline asm
	mma.sync.aligned.m8n8k16.row.col.s32.s8.s8.s32                         {%r2511, %r2510},                         {%r400}, {%r428},                         {%r2511, %r2510};
	// end inline asm
	// begin inline asm
	mma.sync.aligned.m8n8k16.row.col.s32.s8.s8.s32                         {%r2509, %r2508},                         {%r400}, {%r436},                         {%r2509, %r2508};
	// end inline asm
	// begin inline asm
	mma.sync.aligned.m8n8k16.row.col.s32.s8.s8.s32                         {%r2507, %r2506},                         {%r400}, {%r444},                         {%r2507, %r2506};
	// end inline asm
	// begin inline asm
	mma.sync.aligned.m8n8k16.row.col.s32.s8.s8.s32                         {%r2505, %r2504},                         {%r400}, {%r452},                         {%r2505, %r2504};
	// end inline asm
	// begin inline asm
	mma.sync.aligned.m8n8k16.row.col.s32.s8.s8.s32                         {%r2503, %r2502},                         {%r400}, {%r460},                         {%r2503, %r2502};
	// end inline asm
	// begin inline asm
	mma.sync.aligned.m8n8k16.row.col.s32.s8.s8.s32                         {%r2501, %r2500},                         {%r408}, {%r404},                         {%r2501, %r2500};
	// end inline asm
	// begin inline asm
	mma.sync.aligned.m8n8k16.row.col.s32.s8.s8.s32                         {%r2499, %r2498},                         {%r408}, {%r412},                         {%r2499, %r2498};
	// end inline asm
	// begin inline asm
	mma.sync.aligned.m8n8k16.row.col.s32.s8.s8.s32                         {%r2497, %r2496},                         {%r408}, {%r420},                         {%r2497, %r2496};
	// end inline asm
	// begin inline asm
	mma.sync.aligned.m8n8k16.row.col.s32.s8.s8.s32                         {%r2495, %r2494},                         {%r408}, {%r428},                         {%r2495, %r2494};
	// end inline asm
	// begin inline asm
	mma.sync.aligned.m8n8k16.row.col.s32.s8.s8.s32                         {%r2493, %r2492},                         {%r408}, {%r436},                         {%r2493, %r2492};
	// end inline asm
	// begin inline asm
	mma.sync.aligned.m8n8k16.row.col.s32.s8.s8.s32                         {%r2491, %r2490},                         {%r408}, {%r444},                         {%r2491, %r2490};
	// end inline asm
	// begin inline asm
	mma.sync.aligned.m8n8k16.row.col.s32.s8.s8.s32                         {%r2489, %r2488},                         {%r408}, {%r452},                         {%r2489, %r2488};
	// end inline asm
	// begin inline asm
	mma.sync.aligned.m8n8k16.row.col.s32.s8.s8.s32                         {%r2487, %r2486},                         {%r408}, {%r460},                         {%r2487, %r2486};
	// end inline asm
	// begin inline asm
	mma.sync.aligned.m8n8k16.row.col.s32.s8.s8.s32                         {%r2485, %r2484},                         {%r416}, {%r404},                         {%r2485, %r2484};
	// end inline asm
	// begin inline asm
	mma.sync.aligned.m8n8k16.row.col.s32.s8.s8.s32                         {%r2483, %r2482},                         {%r416}, {%r412},                         {%r2483, %r2482};
	// end inline asm
	// begin inline asm
	mma.sync.aligned.m8n8k16.row.col.s32.s8.s8.s32                         {%r2481, %r2480},                         {%r416}, {%r420},                         {%r2481, %r2480};
	// end inline asm
	// begin inline asm
	mma.sync.aligned.m8n8k16.row.col.s32.s8.s8.s32                         {%r2479, %r2478},                         {%r416}, {%r428},                         {%r2479, %r2478};
	// end inline asm
	// begin inline asm
	mma.sync.aligned.m8n8k16.row.col.s32.s8.s8.s32                         {%r2477, %r2476},                         {%r416}, {%r436},                         {%r2477, %r2476};
	// end inline asm
	// begin inline asm
	mma.sync.aligned.m8n8k16.row.col.s32.s8.s8.s32                         {%r2475, %r2474},                         {%r416}, {%r444},                         {%r2475, %r2474};
	// end inline asm
	// begin inline asm
	mma.sync.aligned.m8n8k16.row.col.s32.s8.s8.s32                         {%r2473, %r2472},                         {%r416}, {%r452},                         {%r2473, %r2472};
	// end inline asm
	// begin inline asm
	mma.sync.aligned.m8n8k16.row.col.s32.s8.s8.s32                         {%r2471, %r2470},                         {%r416}, {%r460},                         {%r2471, %r2470};
	// end inline asm
	// begin inline asm
	mma.sync.aligned.m8n8k16.row.col.s32.s8.s8.s32                         {%r2469, %r2468},                         {%r424}, {%r404},                         {%r2469, %r2468};
	// end inline asm
	// begin inline asm
	mma.sync.aligned.m8n8k16.row.col.s32.s8.s8.s32                         {%r2467, %r2466},                         {%r424}, {%r412},                         {%r2467, %r2466};
	// end inline asm
	// begin inline asm
	mma.sync.aligned.m8n8k16.row.col.s32.s8.s8.s32                         {%r2465, %r2464},                         {%r424}, {%r420},                         {%r2465, %r2464};
	// end inline asm
	// begin inline asm
	mma.sync.aligned.m8n8k16.row.col.s32.s8.s8.s32                         {%r2463, %r2462},                         {%r424}, {%r428},                         {%r2463, %r2462};
	// end inline asm
	// begin inline asm
	mma.sync.aligned.m8n8k16.row.col.s32.s8.s8.s32                         {%r2461, %r2460},                         {%r424}, {%r436},                         {%r2461, %r2460};
	// end inline asm
	// begin inline asm
	mma.sync.aligned.m8n8k16.row.col.s32.s8.s8.s32                         {%r2459, %r2458},                         {%r424}, {%r444},                         {%r2459, %r2458};
	// end inline asm
	// begin inline asm
	mma.sync.aligned.m8n8k16.row.col.s32.s8.s8.s32                         {%r2457, %r2456},                         {%r424}, {%r452},                         {%r2457, %r2456};
	// end inline asm
	// begin inline asm
	mma.sync.aligned.m8n8k16.row.col.s32.s8.s8.s32                         {%r2455, %r2454},                         {%r424}, {%r460},                         {%r2455, %r2454};
	// end inline asm
	// begin inline asm
	mma.sync.aligned.m8n8k16.row.col.s32.s8.s8.s32                         {%r2518, %r2519},                         {%r432}, {%r404},                         {%r2518, %r2519};
	// end inline asm
	// begin inline asm
	mma.sync.aligned.m8n8k16.row.col.s32.s8.s8.s32                         {%r2520, %r2521},                         {%r432}, {%r412},                         {%r2520, %r2521};
	// end inline asm
	// begin inline asm
	mma.sync.aligned.m8n8k16.row.col.s32.s8.s8.s32                         {%r2522, %r2523},                         {%r432}, {%r420},                         {%r2522, %r2523};
	// end inline asm
	// begin inline asm
	mma.sync.aligned.m8n8k16.row.col.s32.s8.s8.s32                         {%r2524, %r2525},                         {%r432}, {%r428},                         {%r2524, %r2525};
	// end inline asm
	// begin inline asm
	mma.sync.aligned.m8n8k16.row.col.s32.s8.s8.s32                         {%r2526, %r2527},                         {%r432}, {%r436},                         {%r2526, %r2527};
	// end inline asm
	// begin inline asm
	mma.sync.aligned.m8n8k16.row.col.s32.s8.s8.s32                         {%r2528, %r2529},                         {%r432}, {%r444},                         {%r2528, %r2529};
	// end inline asm
	// begin inline asm
	mma.sync.aligned.m8n8k16.row.col.s32.s8.s8.s32                         {%r2530, %r2531},                         {%r432}, {%r452},                         {%r2530, %r2531};
	// end inline asm
	// begin inline asm
	mma.sync.aligned.m8n8k16.row.col.s32.s8.s8.s32                         {%r2532, %r2533},                         {%r432}, {%r460},                         {%r2532, %r2533};
	// end inline asm
	// begin inline asm
	mma.sync.aligned.m8n8k16.row.col.s32.s8.s8.s32                         {%r2534, %r2535},                         {%r440}, {%r404},                         {%r2534, %r2535};
	// end inline asm
	// begin inline asm
	mma.sync.aligned.m8n8k16.row.col.s32.s8.s8.s32                         {%r2536, %r2537},                         {%r440}, {%r412},                         {%r2536, %r2537};
	// end inline asm
	// begin inline asm
	mma.sync.aligned.m8n8k16.row.col.s32.s8.s8.s32                         {%r2538, %r2539},                         {%r440}, {%r420},                         {%r2538, %r2539};
	// end inline asm
	// begin inline asm
	mma.sync.aligned.m8n8k16.row.col.s32.s8.s8.s32                         {%r2540, %r2541},                         {%r440}, {%r428},                         {%r2540, %r2541};
	// end inline asm
	// begin inline asm
	mma.sync.aligned.m8n8k16.row.col.s32.s8.s8.s32                         {%r2542, %r2543},                         {%r440}, {%r436},                         {%r2542, %r2543};
	// end inline asm
	// begin inline asm
	mma.sync.aligned.m8n8k16.row.col.s32.s8.s8.s32                         {%r2544, %r2545},                         {%r440}, {%r444},                         {%r2544, %r2545};
	// end inline asm
	// begin inline asm
	mma.sync.aligned.m8n8k16.row.col.s32.s8.s8.s32                         {%r2546, %r2547},                         {%r440}, {%r452},                         {%r2546, %r2547};
	// end inline asm
	// begin inline asm
	mma.sync.aligned.m8n8k16.row.col.s32.s8.s8.s32                         {%r2548, %r2549},                         {%r440}, {%r460},                         {%r2548, %r2549};
	// end inline asm
	// begin inline asm
	mma.sync.aligned.m8n8k16.row.col.s32.s8.s8.s32                         {%r2550, %r2551},                         {%r448}, {%r404},                         {%r2550, %r2551};
	// end inline asm
	// begin inline asm
	mma.sync.aligned.m8n8k16.row.col.s32.s8.s8.s32                         {%r2552, %r2553},                         {%r448}, {%r412},                         {%r2552, %r2553};
	// end inline asm
	// begin inline asm
	mma.sync.aligned.m8n8k16.row.col.s32.s8.s8.s32                         {%r2554, %r2555},                         {%r448}, {%r420},                         {%r2554, %r2555};
	// end inline asm
	// begin inline asm
	mma.sync.aligned.m8n8k16.row.col.s32.s8.s8.s32                         {%r2556, %r2557},                         {%r448}, {%r428},                         {%r2556, %r2557};
	// end inline asm
	// begin inline asm
	mma.sync.aligned.m8n8k16.row.col.s32.s8.s8.s32                         {%r2558, %r2559},                         {%r448}, {%r436},                         {%r2558, %r2559};
	// end inline asm
	// begin inline asm
	mma.sync.aligned.m8n8k16.row.col.s32.s8.s8.s32                         {%r2560, %r2561},                         {%r448}, {%r444},                         {%r2560, %r2561};
	// end inline asm
	// begin inline asm
	mma.sync.aligned.m8n8k16.row.col.s32.s8.s8.s32                         {%r2562, %r2563},                         {%r448}, {%r452},                         {%r2562, %r2563};
	// end inline asm
	// begin inline asm
	mma.sync.aligned.m8n8k16.row.col.s32.s8.s8.s32                         {%r2564, %r2565},                         {%r448}, {%r460},                         {%r2564, %r2565};
	// end inline asm
	// begin inline asm
	mma.sync.aligned.m8n8k16.row.col.s32.s8.s8.s32                         {%r2566, %r2567},                         {%r456}, {%r404},                         {%r2566, %r2567};
	// end inline asm
	// begin inline asm
	mma.sync.aligned.m8n8k16.row.col.s32.s8.s8.s32                         {%r2568, %r2569},                         {%r456}, {%r412},                         {%r2568, %r2569};
	// end inline asm
	// begin inline asm
	mma.sync.aligned.m8n8k16.row.col.s32.s8.s8.s32                         {%r2570, %r2571},                         {%r456}, {%r420},                         {%r2570, %r2571};
	// end inline asm
	// begin inline asm
	mma.sync.aligned.m8n8k16.row.col.s32.s8.s8.s32                         {%r2572, %r2573},                         {%r456}, {%r428},                         {%r2572, %r2573};
	// end inline asm
	// begin inline asm
	mma.sync.aligned.m8n8k16.row.col.s32.s8.s8.s32                         {%r2574, %r2575},                         {%r456}, {%r436},                         {%r2574, %r2575};
	// end inline asm
	// begin inline asm
	mma.sync.aligned.m8n8k16.row.col.s32.s8.s8.s32                         {%r2576, %r2577},                         {%r456}, {%r444},                         {%r2576, %r2577};
	// end inline asm
	// begin inline asm
	mma.sync.aligned.m8n8k16.row.col.s32.s8.s8.s32                         {%r2578, %r2579},                         {%r456}, {%r452},                         {%r2578, %r2579};
	// end inline asm
	// begin inline asm
	mma.sync.aligned.m8n8k16.row.col.s32.s8.s8.s32                         {%r2580, %r2581},                         {%r456}, {%r460},                         {%r2580, %r2581};
	// end inline asm
	// begin inline asm
	mma.sync.aligned.m8n8k16.row.col.s32.s8.s8.s32                         {%r2517, %r2516},                         {%r401}, {%r405},                         {%r2517, %r2516};
	// end inline asm
	// begin inline asm
	mma.sync.aligned.m8n8k16.row.col.s32.s8.s8.s32                         {%r2515, %r2514},                         {%r401}, {%r413},                         {%r2515, %r2514};
	// end inline asm
	// begin inline asm
	mma.sync.aligned.m8n8k16.row.col.s32.s8.s8.s32                         {%r2513, %r2512},                         {%r401}, {%r421},                         {%r2513, %r2512};
	// end inline asm
	// begin inline asm
	mma.sync.aligned.m8n8k16.row.col.s32.s8.s8.s32                         {%r2511, %r2510},                         {%r401}, {%r429},                         {%r2511, %r2510};
	// end inline asm
	// begin inline asm
	mma.sync.aligned.m8n8k16.row.col.s32.s8.s8.s32                         {%r2509, %r2508},                         {%r401}, {%r437},                         {%r2509, %r2508};
	// end inline asm
	// begin inline asm
	mma.sync.aligned.m8n8k16.row.col.s32.s8.s8.s32                         {%r2507, %r2506},                         {%r401}, {%r445},                         {%r2507, %r2506};
	// end inline asm
	// begin inline asm
	mma.sync.aligned.m8n8k16.row.col.s32.s8.s8.s32                         {%r2505, %r2504},                         {%r401}, {%r453},                         {%r2505, %r2504};
	// end inline asm
	// begin inline asm
	mma.sync.aligned.m8n8k16.row.col.s32.s8.s8.s32                         {%r2503, %r2502},                         {%r401}, {%r461},                         {%r2503, %r2502};
	// end inline asm
	// begin inline asm
	mma.sync.aligned.m8n8k16.row.col.s32.s8.s8.s32                         {%r2501, %r2500},                         {%r409}, {%r405},                         {%r2501, %r2500};
	// end inline asm
	// begin inline asm
	mma.sync.aligned.m8n8k16.row.col.s32.s8.s8.s32                         {%r2499, %r2498},                         {%r409}, {%r413},                         {%r2499, %r2498};
	// end inline asm
	// begin inline asm
	mma.sync.aligned.m8n8k16.row.col.s32.s8.s8.s32                         {%r2497, %r2496},                         {%r409}, {%r421},                         {%r2497, %r2496};
	// end inline asm
	// begin inline asm
	mma.sync.aligned.m8n8k16.row.col.s32.s8.s8.s32                         {%r2495, %r2494},                         {%r409}, {%r429},                         {%r2495, %r2494};
	// end inline asm
	// begin inline asm
	mma.sync.aligned.m8n8k16.row.col.s32.s8.s8.s32                         {%r2493, %r2492},                         {%r409}, {%r437},                         {%r2493, %r2492};
	// end inline asm
	// begin inline asm
	mma.sync.aligned.m8n8k16.row.col.s32.s8.s8.s32                         {%r2491, %r2490},                         {%r409}, {%r445},                         {%r2491, %r2490};
	// end inline asm
	// begin inline asm
	mma.sync.aligned.m8n8k16.row.col.s32.s8.s8.s32                         {%r2489, %r2488},                         {%r409}, {%r453},                         {%r2489, %r2488};
	// end inline asm
	// begin inline asm
	mma.sync.aligned.m8n8k16.row.col.s32.s8.s8.s32                         {%r2487, %r2486},                         {%r409}, {%r461},                         {%r2487, %r2486};
	// end inline asm
	// begin inline asm
	mma.sync.aligned.m8n8k16.row.col.s32.s8.s8.s32                         {%r2485, %r2484},                         {%r417}, {%r405},                         {%r2485, %r2484};
	// end inline asm
	// begin inline asm
	mma.sync.aligned.m8n8k16.row.col.s32.s8.s8.s32                         {%r2483, %r2482},                         {%r417}, {%r413},                         {%r2483, %r2482};
	// end inline asm
	// begin inline asm
	mma.sync.aligned.m8n8k16.row.col.s32.s8.s8.s32                         {%r2481, %r2480},                         {%r417}, {%r421},                         {%r2481, %r2480};
	// end inline asm
	// begin inline asm
	mma.sync.aligned.m8n8k16.row.col.s32.s8.s8.s32                         {%r2479, %r2478},                         {%r417}, {%r429},                         {%r2479, %r2478};
	// end inline asm
	// begin inline asm
	mma.sync.aligned.m8n8k16.row.col.s32.s8.s8.s32                         {%r2477, %r2476},                         {%r417}, {%r437},                         {%r2477, %r2476};
	// end inline asm
	// begin inline asm
	mma.sync.aligned.m8n8k16.row.col.s32.s8.s8.s32                         {%r2475, %r2474},                         {%r417}, {%r445},                         {%r2475, %r2474};
	// end inline asm
	// begin inline asm
	mma.sync.aligned.m8n8k16.row.col.s32.s8.s8.s32                         {%r2473, %r2472},                         {%r417}, {%r453},                         {%r2473, %r2472};
	// end inline asm
	// begin inline asm
	mma.sync.aligned.m8n8k16.row.col.s32.s8.s8.s32                         {%r2471, %r2470},                         {%r417}, {%r461},                         {%r2471, %r2470};
	// end inline asm
	// begin inline asm
	mma.sync.aligned.m8n8k16.row.col.s32.s8.s8.s32                         {%r2469, %r2468},                         {%r425}, {%r405},                         {%r2469, %r2468};
	// end inline asm
	// begin inline asm
	mma.sync.aligned.m8n8k16.row.col.s32.s8.s8.s32                         {%r2467, %r2466},                         {%r425}, {%r413},                         {%r2467, %r2466};
	// end inline asm
	// begin inline asm
	mma.sync.aligned.m8n8k16.row.col.s32.s8.s8.s32                         {%r2465, %r2464},                         {%r425}, {%r421},                         {%r2465, %r2464};
	// end inline asm
	// begin inline asm
	mma.sync.aligned.m8n8k16.row.col.s32.s8.s8.s32                         {%r2463, %r2462},                         {%r425}, {%r429},                         {%r2463, %r2462};
	// end inline asm
	// begin inline asm
	mma.sync.aligned.m8n8k16.row.col.s32.s8.s8.s32                         {%r2461, %r2460},                         {%r425}, {%r437},                         {%r2461, %r2460};
	// end inline asm
	// begin inline asm
	mma.sync.aligned.m8n8k16.row.col.s32.s8.s8.s32                         {%r2459, %r2458},                         {%r425}, {%r445},                         {%r2459, %r2458};
	// end inline asm
	// begin inline asm
	mma.sync.aligned.m8n8k16.row.col.s32.s8.s8.s32                         {%r2457, %r2456},                         {%r425}, {%r453},                         {%r2457, %r2456};
	// end inline asm
	// begin inline asm
	mma.sync.aligned.m8n8k16.row.col.s32.s8.s8.s32                         {%r2455, %r2454},                         {%r425}, {%r461},                         {%r2455, %r2454};
	// end inline asm
	// begin inline asm
	mma.sync.aligned.m8n8k16.row.col.s32.s8.s8.s32                         {%r2518, %r2519},                         {%r433}, {%r405},                         {%r2518, %r2519};
	// end inline asm
	// begin inline asm
	mma.sync.aligned.m8n8k16.row.col.s32.s8.s8.s32                         {%r2520, %r2521},                         {%r433}, {%r413},                         {%r2520, %r2521};
	// end inline asm
	// begin inline asm
	mma.sync.aligned.m8n8k16.row.col.s32.s8.s8.s32                         {%r2522, %r2523},                         {%r433}, {%r421},                         {%r2522, %r2523};
	// end inline asm
	// begin inline asm
	mma.sync.aligned.m8n8k16.row.col.s32.s8.s8.s32                         {%r2524, %r2525},                         {%r433}, {%r429},                         {%r2524, %r2525};
	// end inline asm
	// begin inline asm
	mma.sync.aligned.m8n8k16.row.col.s32.s8.s8.s32                         {%r2526, %r2527},                         {%r433}, {%r437},                         {%r2526, %r2527};
	// end inline asm
	// begin inline asm
	mma.sync.aligned.m8n8k16.row.col.s32.s8.s8.s32                         {%r2528, %r2529},                         {%r433}, {%r445},                         {%r2528, %r2529};
	// end inline asm
	// begin inline asm
	mma.sync.aligned.m8n8k16.row.col.s32.s8.s8.s32                         {%r2530, %r2531},                         {%r433}, {%r453},                         {%r2530, %r2531};
	// end inline asm
	// begin inline asm
	mma.sync.aligned.m8n8k16.row.col.s32.s8.s8.s32                         {%r2532, %r2533},                         {%r433}, {%r461},                         {%r2532, %r2533};
	// end inline asm
	// begin inline asm
	mma.sync.aligned.m8n8k16.row.col.s32.s8.s8.s32                         {%r2534, %r2535},                         {%r441}, {%r405},                         {%r2534, %r2535};
	// end inline asm
	// begin inline asm
	mma.sync.aligned.m8n8k16.row.col.s32.s8.s8.s32                         {%r2536, %r2537},                         {%r441}, {%r413},                         {%r2536, %r2537};
	// end inline asm
	// begin inline asm
	mma.sync.aligned.m8n8k16.row.col.s32.s8.s8.s32                         {%r2538, %r2539},                         {%r441}, {%r421},                         {%r2538, %r2539};
	// end inline asm
	// begin inline asm
	mma.sync.aligned.m8n8k16.row.col.s32.s8.s8.s32                         {%r2540, %r2541},                         {%r441}, {%r429},                         {%r2540, %r2541};
	// end inline asm
	// begin inline asm
	mma.sync.aligned.m8n8k16.row.col.s32.s8.s8.s32                         {%r2542, %r2543},                         {%r441}, {%r437},                         {%r2542, %r2543};
	// end inline asm
	// begin inline asm
	mma.sync.aligned.m8n8k16.row.col.s32.s8.s8.s32                         {%r2544, %r2545},                         {%r441}, {%r445},                         {%r2544, %r2545};
	// end inline asm
	// begin inline asm
	mma.sync.aligned.m8n8k16.row.col.s32.s8.s8.s32                         {%r2546, %r2547},                         {%r441}, {%r453},                         {%r2546, %r2547};
	// end inline asm
	// begin inline asm
	mma.sync.aligned.m8n8k16.row.col.s32.s8.s8.s32                         {%r2548, %r2549},                         {%r441}, {%r461},                         {%r2548, %r2549};
	// end inline asm
	// begin inline asm
	mma.sync.aligned.m8n8k16.row.col.s32.s8.s8.s32                         {%r2550, %r2551},                         {%r449}, {%r405},                         {%r2550, %r2551};
	// end inline asm
	// begin inline asm
	mma.sync.aligned.m8n8k16.row.col.s32.s8.s8.s32                         {%r2552, %r2553},                         {%r449}, {%r413},                         {%r2552, %r2553};
	// end inline asm
	// begin inline asm
	mma.sync.aligned.m8n8k16.row.col.s32.s8.s8.s32                         {%r2554, %r2555},                         {%r449}, {%r421},                         {%r2554, %r2555};
	// end inline asm
	// begin inline asm
	mma.sync.aligned.m8n8k16.row.col.s32.s8.s8.s32                         {%r2556, %r2557},                         {%r449}, {%r429},                         {%r2556, %r2557};
	// end inline asm
	// begin inline asm
	mma.sync.aligned.m8n8k16.row.col.s32.s8.s8.s32                         {%r2558, %r2559},                         {%r449}, {%r437},                         {%r2558, %r2559};
	// end inline asm
	// begin inline asm
	mma.sync.aligned.m8n8k16.row.col.s32.s8.s8.s32                         {%r2560, %r2561},                         {%r449}, {%r445},                         {%r2560, %r2561};
	// end inline asm
	// begin inline asm
	mma.sync.aligned.m8n8k16.row.col.s32.s8.s8.s32                         {%r2562, %r2563},                         {%r449}, {%r453},                         {%r2562, %r2563};
	// end inline asm
	// begin inline asm
	mma.sync.aligned.m8n8k16.row.col.s32.s8.s8.s32                         {%r2564, %r2565},                         {%r449}, {%r461},                         {%r2564, %r2565};
	// end inline asm
	// begin inline asm
	mma.sync.aligned.m8n8k16.row.col.s32.s8.s8.s32                         {%r2566, %r2567},                         {%r457}, {%r405},                         {%r2566, %r2567};
	// end inline asm
	// begin inline asm
	mma.sync.aligned.m8n8k16.row.col.s32.s8.s8.s32                         {%r2568, %r2569},                         {%r457}, {%r413},                         {%r2568, %r2569};
	// end inline asm
	// begin inline asm
	mma.sync.aligned.m8n8k16.row.col.s32.s8.s8.s32                         {%r2570, %r2571},                         {%r457}, {%r421},                         {%r2570, %r2571};
	// end inline asm
	// begin inline asm
	mma.sync.aligned.m8n8k16.row.col.s32.s8.s8.s32                         {%r2572, %r2573},                         {%r457}, {%r429},                         {%r2572, %r2573};
	// end inline asm
	// begin inline asm
	mma.sync.aligned.m8n8k16.row.col.s32.s8.s8.s32                         {%r2574, %r2575},                         {%r457}, {%r437},                         {%r2574, %r2575};
	// end inline asm
	// begin inline asm
	mma.sync.aligned.m8n8k16.row.col.s32.s8.s8.s32                         {%r2576, %r2577},                         {%r457}, {%r445},                         {%r2576, %r2577};
	// end inline asm
	// begin inline asm
	mma.sync.aligned.m8n8k16.row.col.s32.s8.s8.s32                         {%r2578, %r2579},                         {%r457}, {%r453},                         {%r2578, %r2579};
	// end inline asm
	// begin inline asm
	mma.sync.aligned.m8n8k16.row.col.s32.s8.s8.s32                         {%r2580, %r2581},                         {%r457}, {%r461},                         {%r2580, %r2581};
	// end inline asm
	// begin inline asm
	mma.sync.aligned.m8n8k16.row.col.s32.s8.s8.s32                         {%r2517, %r2516},                         {%r402}, {%r406},                         {%r2517, %r2516};
	// end inline asm
	// begin inline asm
	mma.sync.aligned.m8n8k16.row.col.s32.s8.s8.s32                         {%r2515, %r2514},                         {%r402}, {%r414},                         {%r2515, %r2514};
	// end inline asm
	// begin inline asm
	mma.sync.aligned.m8n8k16.row.col.s32.s8.s8.s32                         {%r2513, %r2512},                         {%r402}, {%r422},                         {%r2513, %r2512};
	// end inline asm
	// begin inline asm
	mma.sync.aligned.m8n8k16.row.col.s32.s8.s8.s32                         {%r2511, %r2510},                         {%r402}, {%r430},                         {%r2511, %r2510};
	// end inline asm
	// begin inline asm
	mma.sync.aligned.m8n8k16.row.col.s32.s8.s8.s32                         {%r2509, %r2508},                         {%r402}, {%r438},                         {%r2509, %r2508};
	// end inline asm
	// begin inline asm
	mma.sync.aligned.m8n8k16.row.col.s32.s8.s8.s32                         {%r2507, %r2506},                         {%r402}, {%r446},                         {%r2507, %r2506};
	// end inline asm
	// begin inline asm
	mma.sync.aligned.m8n8k16.row.col.s32.s8.s8.s32                         {%r2505, %r2504},                         {%r402}, {%r454},                         {%r2505, %r2504};
	// end inline asm
	// begin inline asm
	mma.sync.aligned.m8n8k16.row.col.s32.s8.s8.s32                         {%r2503, %r2502},                         {%r402}, {%r462},                         {%r2503, %r2502};
	// end inline asm
	// begin inline asm
	mma.sync.aligned.m8n8k16.row.col.s32.s8.s8.s32                         {%r2501, %r2500},                         {%r410}, {%r406},                         {%r2501, %r2500};
	// end inline asm
	// begin inline asm
	mma.sync.aligned.m8n8k16.row.col.s32.s8.s8.s32                         {%r2499, %r2498},                         {%r410}, {%r414},                         {%r2499, %r2498};
	// end inline asm
	// begin inline asm
	mma.sync.aligned.m8n8k16.row.col.s32.s8.s8.s32                         {%r2497, %r2496},                         {%r410}, {%r422},                         {%r2497, %r2496};
	// end inline asm
	// begin inline asm
	mma.sync.aligned.m8n8k16.row.col.s32.s8.s8.s32                         {%r2495, %r2494},                         {%r410}, {%r430},                         {%r2495, %r2494};
	// end inline asm
	// begin inline asm
	mma.sync.aligned.m8n8k16.row.col.s32.s8.s8.s32                         {%r2493, %r2492},                         {%r410}, {%r438},                         {%r2493, %r2492};
	// end inline asm
	// begin inline asm
	mma.sync.aligned.m8n8k16.row.col.s32.s8.s8.s32                         {%r2491, %r2490},                         {%r410}, {%r446},                         {%r2491, %r2490};
	// end inline asm
	// begin inline asm
	mma.sync.aligned.m8n8k16.row.col.s32.s8.s8.s32                         {%r2489, %r2488},                         {%r410}, {%r454},                         {%r2489, %r2488};
	// end inline asm
	// begin inline asm
	mma.sync.aligned.m8n8k16.row.col.s32.s8.s8.s32                         {%r2487, %r2486},                         {%r410}, {%r462},                         {%r2487, %r2486};
	// end inline asm
	// begin inline asm
	mma.sync.aligned.m8n8k16.row.col.s32.s8.s8.s32                         {%r2485, %r2484},                         {%r418}, {%r406},                         {%r2485, %r2484};
	// end inline asm
	// begin inline asm
	mma.sync.aligned.m8n8k16.row.col.s32.s8.s8.s32                         {%r2483, %r2482},                         {%r418}, {%r414},                         {%r2483, %r2482};
	// end inline asm
	// begin inline asm
	mma.sync.aligned.m8n8k16.row.col.s32.s8.s8.s32                         {%r2481, %r2480},                         {%r418}, {%r422},                         {%r2481, %r2480};
	// end inline asm
	// begin inline asm
	mma.sync.aligned.m8n8k16.row.col.s32.s8.s8.s32                         {%r2479, %r2478},                         {%r418}, {%r430},                         {%r2479, %r2478};
	// end inline asm
	// begin inline asm
	mma.sync.aligned.m8n8k16.row.col.s32.s8.s8.s32                         {%r2477, %r2476},                         {%r418}, {%r438},                         {%r2477, %r2476};
	// end inline asm
	// begin inline asm
	mma.sync.aligned.m8n8k16.row.col.s32.s8.s8.s32                         {%r2475, %r2474},                         {%r418}, {%r446},                         {%r2475, %r2474};
	// end inline asm
	// begin inline asm
	mma.sync.aligned.m8n8k16.row.col.s32.s8.s8.s32                         {%r2473, %r2472},                         {%r418}, {%r454},                         {%r2473, %r2472};
	// end inline asm
	// begin inline asm
	mma.sync.aligned.m8n8k16.row.col.s32.s8.s8.s32                         {%r2471, %r2470},                         {%r418}, {%r462},                         {%r2471, %r2470};
	// end inline asm
	// begin inline asm
	mma.sync.aligned.m8n8k16.row.col.s32.s8.s8.s32                         {%r2469, %r2468},                         {%r426}, {%r406},                         {%r2469, %r2468};
	// end inline asm
	// begin inline asm
	mma.sync.aligned.m8n8k16.row.col.s32.s8.s8.s32                         {%r2467, %r2466},                         {%r426}, {%r414},                         {%r2467, %r2466};
	// end inline asm
	// begin inline asm
	mma.sync.aligned.m8n8k16.row.col.s32.s8.s8.s32                         {%r2465, %r2464},                         {%r426}, {%r422},                         {%r2465, %r2464};
	// end inline asm
	// begin inline asm
	mma.sync.aligned.m8n8k16.row.col.s32.s8.s8.s32                         {%r2463, %r2462},                         {%r426}, {%r430},                         {%r2463, %r2462};
	// end inline asm
	// begin inline asm
	mma.sync.aligned.m8n8k16.row.col.s32.s8.s8.s32                         {%r2461, %r2460},                         {%r426}, {%r438},                         {%r2461, %r2460};
	// end inline asm
	// begin inline asm
	mma.sync.aligned.m8n8k16.row.col.s32.s8.s8.s32                         {%r2459, %r2458},                         {%r426}, {%r446},                         {%r2459, %r2458};
	// end inline asm
	// begin inline asm
	mma.sync.aligned.m8n8k16.row.col.s32.s8.s8.s32                         {%r2457, %r2456},                         {%r426}, {%r454},                         {%r2457, %r2456};
	// end inline asm
	// begin inline asm
	mma.sync.aligned.m8n8k16.row.col.s32.s8.s8.s32                         {%r2455, %r2454},                         {%r426}, {%r462},                         {%r2455, %r2454};
	// end inline asm
	// begin inline asm
	mma.sync.aligned.m8n8k16.row.col.s32.s8.s8.s32                         {%r2518, %r2519},                         {%r434}, {%r406},                         {%r2518, %r2519};
	// end inline asm
	// begin inline asm
	mma.sync.aligned.m8n8k16.row.col.s32.s8.s8.s32                         {%r2520, %r2521},                         {%r434}, {%r414},                         {%r2520, %r2521};
	// end inline asm
	// begin inline asm
	mma.sync.aligned.m8n8k16.row.col.s32.s8.s8.s32                         {%r2522, %r2523},                         {%r434}, {%r422},                         {%r2522, %r2523};
	// end inline asm
	// begin inline asm
	mma.sync.aligned.m8n8k16.row.col.s32.s8.s8.s32                         {%r2524, %r2525},                         {%r434}, {%r430},                         {%r2524, %r2525};
	// end inline asm
	// begin inline asm
	mma.sync.aligned.m8n8k16.row.col.s32.s8.s8.s32                         {%r2526, %r2527},                         {%r434}, {%r438},                         {%r2526, %r2527};
	// end inline asm
	// begin inline asm
	mma.sync.aligned.m8n8k16.row.col.s32.s8.s8.s32                         {%r2528, %r2529},                         {%r434}, {%r446},                         {%r2528, %r2529};
	// end inline asm
	// begin inline asm
	mma.sync.aligned.m8n8k16.row.col.s32.s8.s8.s32                         {%r2530, %r2531},                         {%r434}, {%r454},                         {%r2530, %r2531};
	// end inline asm
	// begin inline asm
	mma.sync.aligned.m8n8k16.row.col.s32.s8.s8.s32                         {%r2532, %r2533},                         {%r434}, {%r462},                         {%r2532, %r2533};
	// end inline asm
	// begin inline asm
	mma.sync.aligned.m8n8k16.row.col.s32.s8.s8.s32                         {%r2534, %r2535},                         {%r442}, {%r406},                         {%r2534, %r2535};
	// end inline asm
	// begin inline asm
	mma.sync.aligned.m8n8k16.row.col.s32.s8.s8.s32                         {%r2536, %r2537},                         {%r442}, {%r414},                         {%r2536, %r2537};
	// end inline asm
	// begin inline asm
	mma.sync.aligned.m8n8k16.row.col.s32.s8.s8.s32                         {%r2538, %r2539},                         {%r442}, {%r422},                         {%r2538, %r2539};
	// end inline asm
	// begin inline asm
	mma.sync.aligned.m8n8k16.row.col.s32.s8.s8.s32                         {%r2540, %r2541},                         {%r442}, {%r430},                         {%r2540, %r2541};
	// end inline asm
	// begin inline asm
	mma.sync.aligned.m8n8k16.row.col.s32.s8.s8.s32                         {%r2542, %r2543},                         {%r442}, {%r438},                         {%r2542, %r2543};
	// end inline asm
	// begin inline asm
	mma.sync.aligned.m8n8k16.row.col.s32.s8.s8.s32                         {%r2544, %r2545},                         {%r442}, {%r446},                         {%r2544, %r2545};
	// end inline asm
	// begin inline asm
	mma.sync.aligned.m8n8k16.row.col.s32.s8.s8.s32                         {%r2546, %r2547},                         {%r442}, {%r454},                         {%r2546, %r2547};
	// end inline asm
	// begin inline asm
	mma.sync.aligned.m8n8k16.row.col.s32.s8.s8.s32                         {%r2548, %r2549},                         {%r442}, {%r462},                         {%r2548, %r2549};
	// end inline asm
	// begin inline asm
	mma.sync.aligned.m8n8k16.row.col.s32.s8.s8.s32                         {%r2550, %r2551},                         {%r450}, {%r406},                         {%r2550, %r2551};
	// end inline asm
	// begin inline asm
	mma.sync.aligned.m8n8k16.row.col.s32.s8.s8.s32                         {%r2552, %r2553},                         {%r450}, {%r414},                         {%r2552, %r2553};
	// end inline asm
	// begin inline asm
	mma.sync.aligned.m8n8k16.row.col.s32.s8.s8.s32                         {%r2554, %r2555},                         {%r450}, {%r422},                         {%r2554, %r2555};
	// end inline asm
	// begin inline asm
	mma.sync.aligned.m8n8k16.row.col.s32.s8.s8.s32                         {%r2556, %r2557},                         {%r450}, {%r430},                         {%r2556, %r2557};
	// end inline asm
	// begin inline asm
	mma.sync.aligned.m8n8k16.row.col.s32.s8.s8.s32                         {%r2558, %r2559},                         {%r450}, {%r438},                         {%r2558, %r2559};
	// end inline asm
	// begin inline asm
	mma.sync.aligned.m8n8k16.row.col.s32.s8.s8.s32                         {%r2560, %r2561},                         {%r450}, {%r446},                         {%r2560, %r2561};
	// end inline asm
	// begin inline asm
	mma.sync.aligned.m8n8k16.row.col.s32.s8.s8.s32                         {%r2562, %r2563},                         {%r450}, {%r454},                         {%r2562, %r2563};
	// end inline asm
	// begin inline asm
	mma.sync.aligned.m8n8k16.row.col.s32.s8.s8.s32                         {%r2564, %r2565},                         {%r450}, {%r462},                         {%r2564, %r2565};
	// end inline asm
	// begin inline asm
	mma.sync.aligned.m8n8k16.row.col.s32.s8.s8.s32                         {%r2566, %r2567},                         {%r458}, {%r406},                         {%r2566, %r2567};
	// end inline asm
	// begin inline asm
	mma.sync.aligned.m8n8k16.row.col.s32.s8.s8.s32                         {%r2568, %r2569},                         {%r458}, {%r414},                         {%r2568, %r2569};
	// end inline asm
	// begin inline asm
	mma.sync.aligned.m8n8k16.row.col.s32.s8.s8.s32                         {%r2570, %r2571},                         {%r458}, {%r422},                         {%r2570, %r2571};
	// end inline asm
	// begin inline asm
	mma.sync.aligned.m8n8k16.row.col.s32.s8.s8.s32                         {%r2572, %r2573},                         {%r458}, {%r430},                         {%r2572, %r2573};
	// end inline asm
	// begin inline asm
	mma.sync.aligned.m8n8k16.row.col.s32.s8.s8.s32                         {%r2574, %r2575},                         {%r458}, {%r438},                         {%r2574, %r2575};
	// end inline asm
	// begin inline asm
	mma.sync.aligned.m8n8k16.row.col.s32.s8.s8.s32                         {%r2576, %r2577},                         {%r458}, {%r446},                         {%r2576, %r2577};
	// end inline asm
	// begin inline asm
	mma.sync.aligned.m8n8k16.row.col.s32.s8.s8.s32                         {%r2578, %r2579},                         {%r458}, {%r454},                         {%r2578, %r2579};
	// end inline asm
	// begin inline asm
	mma.sync.aligned.m8n8k16.row.col.s32.s8.s8.s32                         {%r2580, %r2581},                         {%r458}, {%r462},                         {%r2580, %r2581};
	// end inline asm
	// begin inline asm
	mma.sync.aligned.m8n8k16.row.col.s32.s8.s8.s32                         {%r2517, %r2516},                         {%r403}, {%r407},                         {%r2517, %r2516};
	// end inline asm
	// begin inline asm
	mma.sync.aligned.m8n8k16.row.col.s32.s8.s8.s32                         {%r2515, %r2514},                         {%r403}, {%r415},                         {%r2515, %r2514};
	// end inline asm
	// begin inline asm
	mma.sync.aligned.m8n8k16.row.col.s32.s8.s8.s32                         {%r2513, %r2512},                         {%r403}, {%r423},                         {%r2513, %r2512};
	// end inline asm
	// begin inline asm
	mma.sync.aligned.m8n8k16.row.col.s32.s8.s8.s32                         {%r2511, %r2510},                         {%r403}, {%r431},                         {%r2511, %r2510};
	// end inline asm
	// begin inline asm
	mma.sync.aligned.m8n8k16.row.col.s32.s8.s8.s32                         {%r2509, %r2508},                         {%r403}, {%r439},                         {%r2509, %r2508};
	// end inline asm
	// begin inline asm
	mma.sync.aligned.m8n8k16.row.col.s32.s8.s8.s32                         {%r2507, %r2506},                         {%r403}, {%r447},                         {%r2507, %r2506};
	// end inline asm
	// begin inline asm
	mma.sync.aligned.m8n8k16.row.col.s32.s8.s8.s32                         {%r2505, %r2504},                         {%r403}, {%r455},                         {%r2505, %r2504};
	// end inline asm
	// begin inline asm
	mma.sync.aligned.m8n8k16.row.col.s32.s8.s8.s32                         {%r2503, %r2502},                         {%r403}, {%r463},                         {%r2503, %r2502};
	// end inline asm
	// begin inline asm
	mma.sync.aligned.m8n8k16.row.col.s32.s8.s8.s32                         {%r2501, %r2500},                         {%r411}, {%r407},                         {%r2501, %r2500};
	// end inline asm
	// begin inline asm
	mma.sync.aligned.m8n8k16.row.col.s32.s8.s8.s32                         {%r2499, %r2498},                         {%r411}, {%r415},                         {%r2499, %r2498};
	// end inline asm
	// begin inline asm
	mma.sync.aligned.m8n8k16.row.col.s32.s8.s8.s32                         {%r2497, %r2496},                         {%r411}, {%r423},                         {%r2497, %r2496};
	// end inline asm
	// begin inline asm
	mma.sync.aligned.m8n8k16.row.col.s32.s8.s8.s32                         {%r2495, %r2494},                         {%r411}, {%r431},                         {%r2495, %r2494};
	// end inline asm
	// begin inline asm
	mma.sync.aligned.m8n8k16.row.col.s32.s8.s8.s32                         {%r2493, %r2492},                         {%r411}, {%r439},                         {%r2493, %r2492};
	// end inline asm
	// begin inline asm
	mma.sync.aligned.m8n8k16.row.col.s32.s8.s8.s32                         {%r2491, %r2490},                         {%r411}, {%r447},                         {%r2491, %r2490};
	// end inline asm
	// begin inline asm
	mma.sync.aligned.m8n8k16.row.col.s32.s8.s8.s32                         {%r2489, %r2488},                         {%r411}, {%r455},                         {%r2489, %r2488};
	// end inline asm
	// begin inline asm
	mma.sync.aligned.m8n8k16.row.col.s32.s8.s8.s32                         {%r2487, %r2486},                         {%r411}, {%r463},                         {%r2487, %r2486};
	// end inline asm
	// begin inline asm
	mma.sync.aligned.m8n8k16.row.col.s32.s8.s8.s32                         {%r2485, %r2484},                         {%r419}, {%r407},                         {%r2485, %r2484};
	// end inline asm
	// begin inline asm
	mma.sync.aligned.m8n8k16.row.col.s32.s8.s8.s32                         {%r2483, %r2482},                         {%r419}, {%r415},                         {%r2483, %r2482};
	// end inline asm
	// begin inline asm
	mma.sync.aligned.m8n8k16.row.col.s32.s8.s8.s32                         {%r2481, %r2480},                         {%r419}, {%r423},                         {%r2481, %r2480};
	// end inline asm
	// begin inline asm
	mma.sync.aligned.m8n8k16.row.col.s32.s8.s8.s32                         {%r2479, %r2478},                         {%r419}, {%r431},                         {%r2479, %r2478};
	// end inline asm
	// begin inline asm
	mma.sync.aligned.m8n8k16.row.col.s32.s8.s8.s32                         {%r2477, %r2476},                         {%r419}, {%r439},                         {%r2477, %r2476};
	// end inline asm
	// begin inline asm
	mma.sync.aligned.m8n8k16.row.col.s32.s8.s8.s32                         {%r2475, %r2474},                         {%r419}, {%r447},                         {%r2475, %r2474};
	// end inline asm
	// begin inline asm
	mma.sync.aligned.m8n8k16.row.col.s32.s8.s8.s32                         {%r2473, %r2472},                         {%r419}, {%r455},                         {%r2473, %r2472};
	// end inline asm
	// begin inline asm
	mma.sync.aligned.m8n8k16.row.col.s32.s8.s8.s32                         {%r2471, %r2470},                         {%r419}, {%r463},                         {%r2471, %r2470};
	// end inline asm
	// begin inline asm
	mma.sync.aligned.m8n8k16.row.col.s32.s8.s8.s32                         {%r2469, %r2468},                         {%r427}, {%r407},                         {%r2469, %r2468};
	// end inline asm
	// begin inline asm
	mma.sync.aligned.m8n8k16.row.col.s32.s8.s8.s32                         {%r2467, %r2466},                         {%r427}, {%r415},                         {%r2467, %r2466};
	// end inline asm
	// begin inline asm
	mma.sync.aligned.m8n8k16.row.col.s32.s8.s8.s32                         {%r2465, %r2464},                         {%r427}, {%r423},                         {%r2465, %r2464};
	// end inline asm
	// begin inline asm
	mma.sync.aligned.m8n8k16.row.col.s32.s8.s8.s32                         {%r2463, %r2462},                         {%r427}, {%r431},                         {%r2463, %r2462};
	// end inline asm
	// begin inline asm
	mma.sync.aligned.m8n8k16.row.col.s32.s8.s8.s32                         {%r2461, %r2460},                         {%r427}, {%r439},                         {%r2461, %r2460};
	// end inline asm
	// begin inline asm
	mma.sync.aligned.m8n8k16.row.col.s32.s8.s8.s32                         {%r2459, %r2458},                         {%r427}, {%r447},                         {%r2459, %r2458};
	// end inline asm
	// begin inline asm
	mma.sync.aligned.m8n8k16.row.col.s32.s8.s8.s32                         {%r2457, %r2456},                         {%r427}, {%r455},                         {%r2457, %r2456};
	// end inline asm
	// begin inline asm
	mma.sync.aligned.m8n8k16.row.col.s32.s8.s8.s32                         {%r2455, %r2454},                         {%r427}, {%r463},                         {%r2455, %r2454};
	// end inline asm
	// begin inline asm
	mma.sync.aligned.m8n8k16.row.col.s32.s8.s8.s32                         {%r2518, %r2519},                         {%r435}, {%r407},                         {%r2518, %r2519};
	// end inline asm
	// begin inline asm
	mma.sync.aligned.m8n8k16.row.col.s32.s8.s8.s32                         {%r2520, %r2521},                         {%r435}, {%r415},                         {%r2520, %r2521};
	// end inline asm
	// begin inline asm
	mma.sync.aligned.m8n8k16.row.col.s32.s8.s8.s32                         {%r2522, %r2523},                         {%r435}, {%r423},                         {%r2522, %r2523};
	// end inline asm
	// begin inline asm
	mma.sync.aligned.m8n8k16.row.col.s32.s8.s8.s32                         {%r2524, %r2525},                         {%r435}, {%r431},                         {%r2524, %r2525};
	// end inline asm
	// begin inline asm
	mma.sync.aligned.m8n8k16.row.col.s32.s8.s8.s32                         {%r2526, %r2527},                         {%r435}, {%r439},                         {%r2526, %r2527};
	// end inline asm
	// begin inline asm
	mma.sync.aligned.m8n8k16.row.col.s32.s8.s8.s32                         {%r2528, %r2529},                         {%r435}, {%r447},                         {%r2528, %r2529};
	// end inline asm
	// begin inline asm
	mma.sync.aligned.m8n8k16.row.col.s32.s8.s8.s32                         {%r2530, %r2531},                         {%r435}, {%r455},                         {%r2530, %r2531};
	// end inline asm
	// begin inline asm
	mma.sync.aligned.m8n8k16.row.col.s32.s8.s8.s32                         {%r2532, %r2533},                         {%r435}, {%r463},                         {%r2532, %r2533};
	// end inline asm
	// begin inline asm
	mma.sync.aligned.m8n8k16.row.col.s32.s8.s8.s32                         {%r2534, %r2535},                         {%r443}, {%r407},                         {%r2534, %r2535};
	// end inline asm
	// begin inline asm
	mma.sync.aligned.m8n8k16.row.col.s32.s8.s8.s32                         {%r2536, %r2537},                         {%r443}, {%r415},                         {%r2536, %r2537};
	// end inline asm
	// begin inline asm
	mma.sync.aligned.m8n8k16.row.col.s32.s8.s8.s32                         {%r2538, %r2539},                         {%r443}, {%r423},                         {%r2538, %r2539};
	// end inline asm
	// begin inline asm
	mma.sync.aligned.m8n8k16.row.col.s32.s8.s8.s32                         {%r2540, %r2541},                         {%r443}, {%r431},                         {%r2540, %r2541};
	// end inline asm
	// begin inline asm
	mma.sync.aligned.m8n8k16.row.col.s32.s8.s8.s32                         {%r2542, %r2543},                         {%r443}, {%r439},                         {%r2542, %r2543};
	// end inline asm
	// begin inline asm
	mma.sync.aligned.m8n8k16.row.col.s32.s8.s8.s32                         {%r2544, %r2545},                         {%r443}, {%r447},                         {%r2544, %r2545};
	// end inline asm
	// begin inline asm
	mma.sync.aligned.m8n8k16.row.col.s32.s8.s8.s32                         {%r2546, %r2547},                         {%r443}, {%r455},                         {%r2546, %r2547};
	// end inline asm
	// begin inline asm
	mma.sync.aligned.m8n8k16.row.col.s32.s8.s8.s32                         {%r2548, %r2549},                         {%r443}, {%r463},                         {%r2548, %r2549};
	// end inline asm
	// begin inline asm
	mma.sync.aligned.m8n8k16.row.col.s32.s8.s8.s32                         {%r2550, %r2551},                         {%r451}, {%r407},                         {%r2550, %r2551};
	// end inline asm
	// begin inline asm
	mma.sync.aligned.m8n8k16.row.col.s32.s8.s8.s32                         {%r2552, %r2553},                         {%r451}, {%r415},                         {%r2552, %r2553};
	// end inline asm
	// begin inline asm
	mma.sync.aligned.m8n8k16.row.col.s32.s8.s8.s32                         {%r2554, %r2555},                         {%r451}, {%r423},                         {%r2554, %r2555};
	// end inline asm
	// begin inline asm
	mma.sync.aligned.m8n8k16.row.col.s32.s8.s8.s32                         {%r2556, %r2557},                         {%r451}, {%r431},                         {%r2556, %r2557};
	// end inline asm
	// begin inline asm
	mma.sync.aligned.m8n8k16.row.col.s32.s8.s8.s32                         {%r2558, %r2559},                         {%r451}, {%r439},                         {%r2558, %r2559};
	// end inline asm
	// begin inline asm
	mma.sync.aligned.m8n8k16.row.col.s32.s8.s8.s32                         {%r2560, %r2561},                         {%r451}, {%r447},                         {%r2560, %r2561};
	// end inline asm
	// begin inline asm
	mma.sync.aligned.m8n8k16.row.col.s32.s8.s8.s32                         {%r2562, %r2563},                         {%r451}, {%r455},                         {%r2562, %r2563};
	// end inline asm
	// begin inline asm
	mma.sync.aligned.m8n8k16.row.col.s32.s8.s8.s32                         {%r2564, %r2565},                         {%r451}, {%r463},                         {%r2564, %r2565};
	// end inline asm
	// begin inline asm
	mma.sync.aligned.m8n8k16.row.col.s32.s8.s8.s32                         {%r2566, %r2567},                         {%r459}, {%r407},                         {%r2566, %r2567};
	// end inline asm
	// begin inline asm
	mma.sync.aligned.m8n8k16.row.col.s32.s8.s8.s32                         {%r2568, %r2569},                         {%r459}, {%r415},                         {%r2568, %r2569};
	// end inline asm
	// begin inline asm
	mma.sync.aligned.m8n8k16.row.col.s32.s8.s8.s32                         {%r2570, %r2571},                         {%r459}, {%r423},                         {%r2570, %r2571};
	// end inline asm
	// begin inline asm
	mma.sync.aligned.m8n8k16.row.col.s32.s8.s8.s32                         {%r2572, %r2573},                         {%r459}, {%r431},                         {%r2572, %r2573};
	// end inline asm
	// begin inline asm
	mma.sync.aligned.m8n8k16.row.col.s32.s8.s8.s32                         {%r2574, %r2575},                         {%r459}, {%r439},                         {%r2574, %r2575};
	// end inline asm
	// begin inline asm
	mma.sync.aligned.m8n8k16.row.col.s32.s8.s8.s32                         {%r2576, %r2577},                         {%r459}, {%r447},                         {%r2576, %r2577};
	// end inline asm
	// begin inline asm
	mma.sync.aligned.m8n8k16.row.col.s32.s8.s8.s32                         {%r2578, %r2579},                         {%r459}, {%r455},                         {%r2578, %r2579};
	// end inline asm
	// begin inline asm
	mma.sync.aligned.m8n8k16.row.col.s32.s8.s8.s32                         {%r2580, %r2581},                         {%r459}, {%r463},                         {%r2580, %r2581};
	// end inline asm
	bar.sync 	0;
	add.s32 	%r2582, %r2582, 64;
	add.s64 	%rd102, %rd102, 64;
	add.s64 	%rd101, %rd101, 64;
	setp.lt.s32 	%p2, %r2582, %r2451;
	@%p2 bra 	$L__BB0_2;
$L__BB0_3:
	ld.param.u32 	%r2453, [_Z16i8gemm256x128x64PKaS0_Piiiiii_param_7];
	ld.param.u32 	%r2452, [_Z16i8gemm256x128x64PKaS0_Piiiiii_param_6];
	ld.param.u32 	%r2449, [_Z16i8gemm256x128x64PKaS0_Piiiiii_param_4];
	ld.param.u64 	%rd100, [_Z16i8gemm256x128x64PKaS0_Piiiiii_param_2];
	cvta.to.global.u64 	%rd69, %rd100;
	mov.u32 	%r2059, %tid.x;
	cvt.u64.u32 	%rd70, %r2059;
	mul.wide.u32 	%rd71, %r2059, 2;
	and.b64  	%rd72, %rd71, 64;
	cvt.s64.s32 	%rd73, %r2449;
	mov.u32 	%r2060, %ctaid.y;
	shl.b32 	%r2061, %r2060, 7;
	cvt.u64.u32 	%rd74, %r2061;
	mov.u32 	%r2062, %ctaid.x;
	mul.lo.s32 	%r2063, %r2062, %r2449;
	shl.b32 	%r2064, %r2063, 8;
	cvt.u64.u32 	%rd75, %r2064;
	shr.u64 	%rd76, %rd70, 2;
	and.b64  	%rd77, %rd76, 7;
	and.b64  	%rd78, %rd71, 6;
	and.b64  	%rd79, %rd70, 960;
	or.b64  	%rd80, %rd77, %rd79;
	or.b64  	%rd81, %rd78, %rd74;
	or.b64  	%rd82, %rd81, %rd72;
	add.s64 	%rd83, %rd82, %rd75;
	mad.lo.s64 	%rd84, %rd80, %rd73, %rd83;
	shl.b64 	%rd85, %rd84, 2;
	add.s64 	%rd86, %rd69, %rd85;
	ld.global.v2.u32 	{%r2065, %r2066}, [%rd86];
	mul.lo.s32 	%r2067, %r2517, %r2452;
	mad.lo.s32 	%r2068, %r2065, %r2453, %r2067;
	mul.lo.s32 	%r2069, %r2066, %r2453;
	mad.lo.s32 	%r2070, %r2516, %r2452, %r2069;
	st.global.v2.u32 	[%rd86], {%r2068, %r2070};
	ld.global.v2.u32 	{%r2071, %r2072}, [%rd86+32];
	mul.lo.s32 	%r2073, %r2515, %r2452;
	mad.lo.s32 	%r2074, %r2071, %r2453, %r2073;
	mul.lo.s32 	%r2075, %r2072, %r2453;
	mad.lo.s32 	%r2076, %r2514, %r2452, %r2075;
	st.global.v2.u32 	[%rd86+32], {%r2074, %r2076};
	ld.global.v2.u32 	{%r2077, %r2078}, [%rd86+64];
	mul.lo.s32 	%r2079, %r2513, %r2452;
	mad.lo.s32 	%r2080, %r2077, %r2453, %r2079;
	mul.lo.s32 	%r2081, %r2078, %r2453;
	mad.lo.s32 	%r2082, %r2512, %r2452, %r2081;
	st.global.v2.u32 	[%rd86+64], {%r2080, %r2082};
	ld.global.v2.u32 	{%r2083, %r2084}, [%rd86+96];
	mul.lo.s32 	%r2085, %r2511, %r2452;
	mad.lo.s32 	%r2086, %r2083, %r2453, %r2085;
	mul.lo.s32 	%r2087, %r2084, %r2453;
	mad.lo.s32 	%r2088, %r2510, %r2452, %r2087;
	st.global.v2.u32 	[%rd86+96], {%r2086, %r2088};
	ld.global.v2.u32 	{%r2089, %r2090}, [%rd86+128];
	mul.lo.s32 	%r2091, %r2509, %r2452;
	mad.lo.s32 	%r2092, %r2089, %r2453, %r2091;
	mul.lo.s32 	%r2093, %r2090, %r2453;
	mad.lo.s32 	%r2094, %r2508, %r2452, %r2093;
	st.global.v2.u32 	[%rd86+128], {%r2092, %r2094};
	ld.global.v2.u32 	{%r2095, %r2096}, [%rd86+160];
	mul.lo.s32 	%r2097, %r2507, %r2452;
	mad.lo.s32 	%r2098, %r2095, %r2453, %r2097;
	mul.lo.s32 	%r2099, %r2096, %r2453;
	mad.lo.s32 	%r2100, %r2506, %r2452, %r2099;
	st.global.v2.u32 	[%rd86+160], {%r2098, %r2100};
	ld.global.v2.u32 	{%r2101, %r2102}, [%rd86+192];
	mul.lo.s32 	%r2103, %r2505, %r2452;
	mad.lo.s32 	%r2104, %r2101, %r2453, %r2103;
	mul.lo.s32 	%r2105, %r2102, %r2453;
	mad.lo.s32 	%r2106, %r2504, %r2452, %r2105;
	st.global.v2.u32 	[%rd86+192], {%r2104, %r2106};
	ld.global.v2.u32 	{%r2107, %r2108}, [%rd86+224];
	mul.lo.s32 	%r2109, %r2503, %r2452;
	mad.lo.s32 	%r2110, %r2107, %r2453, %r2109;
	mul.lo.s32 	%r2111, %r2108, %r2453;
	mad.lo.s32 	%r2112, %r2502, %r2452, %r2111;
	st.global.v2.u32 	[%rd86+224], {%r2110, %r2112};
	mul.wide.s32 	%rd87, %r2449, 8;
	shl.b64 	%rd88, %rd87, 2;
	add.s64 	%rd89, %rd86, %rd88;
	ld.global.v2.u32 	{%r2113, %r2114}, [%rd89];
	mul.lo.s32 	%r2115, %r2501, %r2452;
	mad.lo.s32 	%r2116, %r2113, %r2453, %r2115;
	mul.lo.s32 	%r2117, %r2114, %r2453;
	mad.lo.s32 	%r2118, %r2500, %r2452, %r2117;
	st.global.v2.u32 	[%rd89], {%r2116, %r2118};
	ld.global.v2.u32 	{%r2119, %r2120}, [%rd89+32];
	mul.lo.s32 	%r2121, %r2499, %r2452;
	mad.lo.s32 	%r2122, %r2119, %r2453, %r2121;
	mul.lo.s32 	%r2123, %r2120, %r2453;
	mad.lo.s32 	%r2124, %r2498, %r2452, %r2123;
	st.global.v2.u32 	[%rd89+32], {%r2122, %r2124};
	ld.global.v2.u32 	{%r2125, %r2126}, [%rd89+64];
	mul.lo.s32 	%r2127, %r2497, %r2452;
	mad.lo.s32 	%r2128, %r2125, %r2453, %r2127;
	mul.lo.s32 	%r2129, %r2126, %r2453;
	mad.lo.s32 	%r2130, %r2496, %r2452, %r2129;
	st.global.v2.u32 	[%rd89+64], {%r2128, %r2130};
	ld.global.v2.u32 	{%r2131, %r2132}, [%rd89+96];
	mul.lo.s32 	%r2133, %r2495, %r2452;
	mad.lo.s32 	%r2134, %r2131, %r2453, %r2133;
	mul.lo.s32 	%r2135, %r2132, %r2453;
	mad.lo.s32 	%r2136, %r2494, %r2452, %r2135;
	st.global.v2.u32 	[%rd89+96], {%r2134, %r2136};
	ld.global.v2.u32 	{%r2137, %r2138}, [%rd89+128];
	mul.lo.s32 	%r2139, %r2493, %r2452;
	mad.lo.s32 	%r2140, %r2137, %r2453, %r2139;
	mul.lo.s32 	%r2141, %r2138, %r2453;
	mad.lo.s32 	%r2142, %r2492, %r2452, %r2141;
	st.global.v2.u32 	[%rd89+128], {%r2140, %r2142};
	ld.global.v2.u32 	{%r2143, %r2144}, [%rd89+160];
	mul.lo.s32 	%r2145, %r2491, %r2452;
	mad.lo.s32 	%r2146, %r2143, %r2453, %r2145;
	mul.lo.s32 	%r2147, %r2144, %r2453;
	mad.lo.s32 	%r2148, %r2490, %r2452, %r2147;
	st.global.v2.u32 	[%rd89+160], {%r2146, %r2148};
	ld.global.v2.u32 	{%r2149, %r2150}, [%rd89+192];
	mul.lo.s32 	%r2151, %r2489, %r2452;
	mad.lo.s32 	%r2152, %r2149, %r2453, %r2151;
	mul.lo.s32 	%r2153, %r2150, %r2453;
	mad.lo.s32 	%r2154, %r2488, %r2452, %r2153;
	st.global.v2.u32 	[%rd89+192], {%r2152, %r2154};
	ld.global.v2.u32 	{%r2155, %r2156}, [%rd89+224];
	mul.lo.s32 	%r2157, %r2487, %r2452;
	mad.lo.s32 	%r2158, %r2155, %r2453, %r2157;
	mul.lo.s32 	%r2159, %r2156, %r2453;
	mad.lo.s32 	%r2160, %r2486, %r2452, %r2159;
	st.global.v2.u32 	[%rd89+224], {%r2158, %r2160};
	mul.wide.s32 	%rd90, %r2449, 16;
	shl.b64 	%rd91, %rd90, 2;
	add.s64 	%rd92, %rd86, %rd91;
	ld.global.v2.u32 	{%r2161, %r2162}, [%rd92];
	mul.lo.s32 	%r2163, %r2485, %r2452;
	mad.lo.s32 	%r2164, %r2161, %r2453, %r2163;
	mul.lo.s32 	%r2165, %r2162, %r2453;
	mad.lo.s32 	%r2166, %r2484, %r2452, %r2165;
	st.global.v2.u32 	[%rd92], {%r2164, %r2166};
	ld.global.v2.u32 	{%r2167, %r2168}, [%rd92+32];
	mul.lo.s32 	%r2169, %r2483, %r2452;
	mad.lo.s32 	%r2170, %r2167, %r2453, %r2169;
	mul.lo.s32 	%r2171, %r2168, %r2453;
	mad.lo.s32 	%r2172, %r2482, %r2452, %r2171;
	st.global.v2.u32 	[%rd92+32], {%r2170, %r2172};
	ld.global.v2.u32 	{%r2173, %r2174}, [%rd92+64];
	mul.lo.s32 	%r2175, %r2481, %r2452;
	mad.lo.s32 	%r2176, %r2173, %r2453, %r2175;
	mul.lo.s32 	%r2177, %r2174, %r2453;
	mad.lo.s32 	%r2178, %r2480, %r2452, %r2177;
	st.global.v2.u32 	[%rd92+64], {%r2176, %r2178};
	ld.global.v2.u32 	{%r2179, %r2180}, [%rd92+96];
	mul.lo.s32 	%r2181, %r2479, %r2452;
	mad.lo.s32 	%r2182, %r2179, %r2453, %r2181;
	mul.lo.s32 	%r2183, %r2180, %r2453;
	mad.lo.s32 	%r2184, %r2478, %r2452, %r2183;
	st.global.v2.u32 	[%rd92+96], {%r2182, %r2184};
	ld.global.v2.u32 	{%r2185, %r2186}, [%rd92+128];
	mul.lo.s32 	%r2187, %r2477, %r2452;
	mad.lo.s32 	%r2188, %r2185, %r2453, %r2187;
	mul.lo.s32 	%r2189, %r2186, %r2453;
	mad.lo.s32 	%r2190, %r2476, %r2452, %r2189;
	st.global.v2.u32 	[%rd92+128], {%r2188, %r2190};
	ld.global.v2.u32 	{%r2191, %r2192}, [%rd92+160];
	mul.lo.s32 	%r2193, %r2475, %r2452;
	mad.lo.s32 	%r2194, %r2191, %r2453, %r2193;
	mul.lo.s32 	%r2195, %r2192, %r2453;
	mad.lo.s32 	%r2196, %r2474, %r2452, %r2195;
	st.global.v2.u32 	[%rd92+160], {%r2194, %r2196};
	ld.global.v2.u32 	{%r2197, %r2198}, [%rd92+192];
	mul.lo.s32 	%r2199, %r2473, %r2452;
	mad.lo.s32 	%r2200, %r2197, %r2453, %r2199;
	mul.lo.s32 	%r2201, %r2198, %r2453;
	mad.lo.s32 	%r2202, %r2472, %r2452, %r2201;
	st.global.v2.u32 	[%rd92+192], {%r2200, %r2202};
	ld.global.v2.u32 	{%r2203, %r2204}, [%rd92+224];
	mul.lo.s32 	%r2205, %r2471, %r2452;
	mad.lo.s32 	%r2206, %r2203, %r2453, %r2205;
	mul.lo.s32 	%r2207, %r2204, %r2453;
	mad.lo.s32 	%r2208, %r2470, %r2452, %r2207;
	st.global.v2.u32 	[%rd92+224], {%r2206, %r2208};
	add.s64 	%rd93, %rd92, %rd88;
	ld.global.v2.u32 	{%r2209, %r2210}, [%rd93];
	mul.lo.s32 	%r2211, %r2469, %r2452;
	mad.lo.s32 	%r2212, %r2209, %r2453, %r2211;
	mul.lo.s32 	%r2213, %r2210, %r2453;
	mad.lo.s32 	%r2214, %r2468, %r2452, %r2213;
	st.global.v2.u32 	[%rd93], {%r2212, %r2214};
	ld.global.v2.u32 	{%r2215, %r2216}, [%rd93+32];
	mul.lo.s32 	%r2217, %r2467, %r2452;
	mad.lo.s32 	%r2218, %r2215, %r2453, %r2217;
	mul.lo.s32 	%r2219, %r2216, %r2453;
	mad.lo.s32 	%r2220, %r2466, %r2452, %r2219;
	st.global.v2.u32 	[%rd93+32], {%r2218, %r2220};
	ld.global.v2.u32 	{%r2221, %r2222}, [%rd93+64];
	mul.lo.s32 	%r2223, %r2465, %r2452;
	mad.lo.s32 	%r2224, %r2221, %r2453, %r2223;
	mul.lo.s32 	%r2225, %r2222, %r2453;
	mad.lo.s32 	%r2226, %r2464, %r2452, %r2225;
	st.global.v2.u32 	[%rd93+64], {%r2224, %r2226};
	ld.global.v2.u32 	{%r2227, %r2228}, [%rd93+96];
	mul.lo.s32 	%r2229, %r2463, %r2452;
	mad.lo.s32 	%r2230, %r2227, %r2453, %r2229;
	mul.lo.s32 	%r2231, %r2228, %r2453;
	mad.lo.s32 	%r2232, %r2462, %r2452, %r2231;
	st.global.v2.u32 	[%rd93+96], {%r2230, %r2232};
	ld.global.v2.u32 	{%r2233, %r2234}, [%rd93+128];
	mul.lo.s32 	%r2235, %r2461, %r2452;
	mad.lo.s32 	%r2236, %r2233, %r2453, %r2235;
	mul.lo.s32 	%r2237, %r2234, %r2453;
	mad.lo.s32 	%r2238, %r2460, %r2452, %r2237;
	st.global.v2.u32 	[%rd93+128], {%r2236, %r2238};
	ld.global.v2.u32 	{%r2239, %r2240}, [%rd93+160];
	mul.lo.s32 	%r2241, %r2459, %r2452;
	mad.lo.s32 	%r2242, %r2239, %r2453, %r2241;
	mul.lo.s32 	%r2243, %r2240, %r2453;
	mad.lo.s32 	%r2244, %r2458, %r2452, %r2243;
	st.global.v2.u32 	[%rd93+160], {%r2242, %r2244};
	ld.global.v2.u32 	{%r2245, %r2246}, [%rd93+192];
	mul.lo.s32 	%r2247, %r2457, %r2452;
	mad.lo.s32 	%r2248, %r2245, %r2453, %r2247;
	mul.lo.s32 	%r2249, %r2246, %r2453;
	mad.lo.s32 	%r2250, %r2456, %r2452, %r2249;
	st.global.v2.u32 	[%rd93+192], {%r2248, %r2250};
	ld.global.v2.u32 	{%r2251, %r2252}, [%rd93+224];
	mul.lo.s32 	%r2253, %r2455, %r2452;
	mad.lo.s32 	%r2254, %r2251, %r2453, %r2253;
	mul.lo.s32 	%r2255, %r2252, %r2453;
	mad.lo.s32 	%r2256, %r2454, %r2452, %r2255;
	st.global.v2.u32 	[%rd93+224], {%r2254, %r2256};
	mul.wide.s32 	%rd94, %r2449, 32;
	shl.b64 	%rd95, %rd94, 2;
	add.s64 	%rd96, %rd86, %rd95;
	ld.global.v2.u32 	{%r2257, %r2258}, [%rd96];
	mul.lo.s32 	%r2259, %r2518, %r2452;
	mad.lo.s32 	%r2260, %r2257, %r2453, %r2259;
	mul.lo.s32 	%r2261, %r2258, %r2453;
	mad.lo.s32 	%r2262, %r2519, %r2452, %r2261;
	st.global.v2.u32 	[%rd96], {%r2260, %r2262};
	ld.global.v2.u32 	{%r2263, %r2264}, [%rd96+32];
	mul.lo.s32 	%r2265, %r2520, %r2452;
	mad.lo.s32 	%r2266, %r2263, %r2453, %r2265;
	mul.lo.s32 	%r2267, %r2264, %r2453;
	mad.lo.s32 	%r2268, %r2521, %r2452, %r2267;
	st.global.v2.u32 	[%rd96+32], {%r2266, %r2268};
	ld.global.v2.u32 	{%r2269, %r2270}, [%rd96+64];
	mul.lo.s32 	%r2271, %r2522, %r2452;
	mad.lo.s32 	%r2272, %r2269, %r2453, %r2271;
	mul.lo.s32 	%r2273, %r2270, %r2453;
	mad.lo.s32 	%r2274, %r2523, %r2452, %r2273;
	st.global.v2.u32 	[%rd96+64], {%r2272, %r2274};
	ld.global.v2.u32 	{%r2275, %r2276}, [%rd96+96];
	mul.lo.s32 	%r2277, %r2524, %r2452;
	mad.lo.s32 	%r2278, %r2275, %r2453, %r2277;
	mul.lo.s32 	%r2279, %r2276, %r2453;
	mad.lo.s32 	%r2280, %r2525, %r2452, %r2279;
	st.global.v2.u32 	[%rd96+96], {%r2278, %r2280};
	ld.global.v2.u32 	{%r2281, %r2282}, [%rd96+128];
	mul.lo.s32 	%r2283, %r2526, %r2452;
	mad.lo.s32 	%r2284, %r2281, %r2453, %r2283;
	mul.lo.s32 	%r2285, %r2282, %r2453;
	mad.lo.s32 	%r2286, %r2527, %r2452, %r2285;
	st.global.v2.u32 	[%rd96+128], {%r2284, %r2286};
	ld.global.v2.u32 	{%r2287, %r2288}, [%rd96+160];
	mul.lo.s32 	%r2289, %r2528, %r2452;
	mad.lo.s32 	%r2290, %r2287, %r2453, %r2289;
	mul.lo.s32 	%r2291, %r2288, %r2453;
	mad.lo.s32 	%r2292, %r2529, %r2452, %r2291;
	st.global.v2.u32 	[%rd96+160], {%r2290, %r2292};
	ld.global.v2.u32 	{%r2293, %r2294}, [%rd96+192];
	mul.lo.s32 	%r2295, %r2530, %r2452;
	mad.lo.s32 	%r2296, %r2293, %r2453, %r2295;
	mul.lo.s32 	%r2297, %r2294, %r2453;
	mad.lo.s32 	%r2298, %r2531, %r2452, %r2297;
	st.global.v2.u32 	[%rd96+192], {%r2296, %r2298};
	ld.global.v2.u32 	{%r2299, %r2300}, [%rd96+224];
	mul.lo.s32 	%r2301, %r2532, %r2452;
	mad.lo.s32 	%r2302, %r2299, %r2453, %r2301;
	mul.lo.s32 	%r2303, %r2300, %r2453;
	mad.lo.s32 	%r2304, %r2533, %r2452, %r2303;
	st.global.v2.u32 	[%rd96+224], {%r2302, %r2304};
	add.s64 	%rd97, %rd96, %rd88;
	ld.global.v2.u32 	{%r2305, %r2306}, [%rd97];
	mul.lo.s32 	%r2307, %r2534, %r2452;
	mad.lo.s32 	%r2308, %r2305, %r2453, %r2307;
	mul.lo.s32 	%r2309, %r2306, %r2453;
	mad.lo.s32 	%r2310, %r2535, %r2452, %r2309;
	st.global.v2.u32 	[%rd97], {%r2308, %r2310};
	ld.global.v2.u32 	{%r2311, %r2312}, [%rd97+32];
	mul.lo.s32 	%r2313, %r2536, %r2452;
	mad.lo.s32 	%r2314, %r2311, %r2453, %r2313;
	mul.lo.s32 	%r2315, %r2312, %r2453;
	mad.lo.s32 	%r2316, %r2537, %r2452, %r2315;
	st.global.v2.u32 	[%rd97+32], {%r2314, %r2316};
	ld.global.v2.u32 	{%r2317, %r2318}, [%rd97+64];
	mul.lo.s32 	%r2319, %r2538, %r2452;
	mad.lo.s32 	%r2320, %r2317, %r2453, %r2319;
	mul.lo.s32 	%r2321, %r2318, %r2453;
	mad.lo.s32 	%r2322, %r2539, %r2452, %r2321;
	st.global.v2.u32 	[%rd97+64], {%r2320, %r2322};
	ld.global.v2.u32 	{%r2323, %r2324}, [%rd97+96];
	mul.lo.s32 	%r2325, %r2540, %r2452;
	mad.lo.s32 	%r2326, %r2323, %r2453, %r2325;
	mul.lo.s32 	%r2327, %r2324, %r2453;
	mad.lo.s32 	%r2328, %r2541, %r2452, %r2327;
	st.global.v2.u32 	[%rd97+96], {%r2326, %r2328};
	ld.global.v2.u32 	{%r2329, %r2330}, [%rd97+128];
	mul.lo.s32 	%r2331, %r2542, %r2452;
	mad.lo.s32 	%r2332, %r2329, %r2453, %r2331;
	mul.lo.s32 	%r2333, %r2330, %r2453;
	mad.lo.s32 	%r2334, %r2543, %r2452, %r2333;
	st.global.v2.u32 	[%rd97+128], {%r2332, %r2334};
	ld.global.v2.u32 	{%r2335, %r2336}, [%rd97+160];
	mul.lo.s32 	%r2337, %r2544, %r2452;
	mad.lo.s32 	%r2338, %r2335, %r2453, %r2337;
	mul.lo.s32 	%r2339, %r2336, %r2453;
	mad.lo.s32 	%r2340, %r2545, %r2452, %r2339;
	st.global.v2.u32 	[%rd97+160], {%r2338, %r2340};
	ld.global.v2.u32 	{%r2341, %r2342}, [%rd97+192];
	mul.lo.s32 	%r2343, %r2546, %r2452;
	mad.lo.s32 	%r2344, %r2341, %r2453, %r2343;
	mul.lo.s32 	%r2345, %r2342, %r2453;
	mad.lo.s32 	%r2346, %r2547, %r2452, %r2345;
	st.global.v2.u32 	[%rd97+192], {%r2344, %r2346};
	ld.global.v2.u32 	{%r2347, %r2348}, [%rd97+224];
	mul.lo.s32 	%r2349, %r2548, %r2452;
	mad.lo.s32 	%r2350, %r2347, %r2453, %r2349;
	mul.lo.s32 	%r2351, %r2348, %r2453;
	mad.lo.s32 	%r2352, %r2549, %r2452, %r2351;
	st.global.v2.u32 	[%rd97+224], {%r2350, %r2352};
	add.s64 	%rd98, %rd96, %rd91;
	ld.global.v2.u32 	{%r2353, %r2354}, [%rd98];
	mul.lo.s32 	%r2355, %r2550, %r2452;
	mad.lo.s32 	%r2356, %r2353, %r2453, %r2355;
	mul.lo.s32 	%r2357, %r2354, %r2453;
	mad.lo.s32 	%r2358, %r2551, %r2452, %r2357;
	st.global.v2.u32 	[%rd98], {%r2356, %r2358};
	ld.global.v2.u32 	{%r2359, %r2360}, [%rd98+32];
	mul.lo.s32 	%r2361, %r2552, %r2452;
	mad.lo.s32 	%r2362, %r2359, %r2453, %r2361;
	mul.lo.s32 	%r2363, %r2360, %r2453;
	mad.lo.s32 	%r2364, %r2553, %r2452, %r2363;
	st.global.v2.u32 	[%rd98+32], {%r2362, %r2364};
	ld.global.v2.u32 	{%r2365, %r2366}, [%rd98+64];
	mul.lo.s32 	%r2367, %r2554, %r2452;
	mad.lo.s32 	%r2368, %r2365, %r2453, %r2367;
	mul.lo.s32 	%r2369, %r2366, %r2453;
	mad.lo.s32 	%r2370, %r2555, %r2452, %r2369;
	st.global.v2.u32 	[%rd98+64], {%r2368, %r2370};
	ld.global.v2.u32 	{%r2371, %r2372}, [%rd98+96];
	mul.lo.s32 	%r2373, %r2556, %r2452;
	mad.lo.s32 	%r2374, %r2371, %r2453, %r2373;
	mul.lo.s32 	%r2375, %r2372, %r2453;
	mad.lo.s32 	%r2376, %r2557, %r2452, %r2375;
	st.global.v2.u32 	[%rd98+96], {%r2374, %r2376};
	ld.global.v2.u32 	{%r2377, %r2378}, [%rd98+128];
	mul.lo.s32 	%r2379, %r2558, %r2452;
	mad.lo.s32 	%r2380, %r2377, %r2453, %r2379;
	mul.lo.s32 	%r2381, %r2378, %r2453;
	mad.lo.s32 	%r2382, %r2559, %r2452, %r2381;
	st.global.v2.u32 	[%rd98+128], {%r2380, %r2382};
	ld.global.v2.u32 	{%r2383, %r2384}, [%rd98+160];
	mul.lo.s32 	%r2385, %r2560, %r2452;
	mad.lo.s32 	%r2386, %r2383, %r2453, %r2385;
	mul.lo.s32 	%r2387, %r2384, %r2453;
	mad.lo.s32 	%r2388, %r2561, %r2452, %r2387;
	st.global.v2.u32 	[%rd98+160], {%r2386, %r2388};
	ld.global.v2.u32 	{%r2389, %r2390}, [%rd98+192];
	mul.lo.s32 	%r2391, %r2562, %r2452;
	mad.lo.s32 	%r2392, %r2389, %r2453, %r2391;
	mul.lo.s32 	%r2393, %r2390, %r2453;
	mad.lo.s32 	%r2394, %r2563, %r2452, %r2393;
	st.global.v2.u32 	[%rd98+192], {%r2392, %r2394};
	ld.global.v2.u32 	{%r2395, %r2396}, [%rd98+224];
	mul.lo.s32 	%r2397, %r2564, %r2452;
	mad.lo.s32 	%r2398, %r2395, %r2453, %r2397;
	mul.lo.s32 	%r2399, %r2396, %r2453;
	mad.lo.s32 	%r2400, %r2565, %r2452, %r2399;
	st.global.v2.u32 	[%rd98+224], {%r2398, %r2400};
	add.s64 	%rd99, %rd98, %rd88;
	ld.global.v2.u32 	{%r2401, %r2402}, [%rd99];
	mul.lo.s32 	%r2403, %r2566, %r2452;
	mad.lo.s32 	%r2404, %r2401, %r2453, %r2403;
	mul.lo.s32 	%r2405, %r2402, %r2453;
	mad.lo.s32 	%r2406, %r2567, %r2452, %r2405;
	st.global.v2.u32 	[%rd99], {%r2404, %r2406};
	ld.global.v2.u32 	{%r2407, %r2408}, [%rd99+32];
	mul.lo.s32 	%r2409, %r2568, %r2452;
	mad.lo.s32 	%r2410, %r2407, %r2453, %r2409;
	mul.lo.s32 	%r2411, %r2408, %r2453;
	mad.lo.s32 	%r2412, %r2569, %r2452, %r2411;
	st.global.v2.u32 	[%rd99+32], {%r2410, %r2412};
	ld.global.v2.u32 	{%r2413, %r2414}, [%rd99+64];
	mul.lo.s32 	%r2415, %r2570, %r2452;
	mad.lo.s32 	%r2416, %r2413, %r2453, %r2415;
	mul.lo.s32 	%r2417, %r2414, %r2453;
	mad.lo.s32 	%r2418, %r2571, %r2452, %r2417;
	st.global.v2.u32 	[%rd99+64], {%r2416, %r2418};
	ld.global.v2.u32 	{%r2419, %r2420}, [%rd99+96];
	mul.lo.s32 	%r2421, %r2572, %r2452;
	mad.lo.s32 	%r2422, %r2419, %r2453, %r2421;
	mul.lo.s32 	%r2423, %r2420, %r2453;
	mad.lo.s32 	%r2424, %r2573, %r2452, %r2423;
	st.global.v2.u32 	[%rd99+96], {%r2422, %r2424};
	ld.global.v2.u32 	{%r2425, %r2426}, [%rd99+128];
	mul.lo.s32 	%r2427, %r2574, %r2452;
	mad.lo.s32 	%r2428, %r2425, %r2453, %r2427;
	mul.lo.s32 	%r2429, %r2426, %r2453;
	mad.lo.s32 	%r2430, %r2575, %r2452, %r2429;
	st.global.v2.u32 	[%rd99+128], {%r2428, %r2430};
	ld.global.v2.u32 	{%r2431, %r2432}, [%rd99+160];
	mul.lo.s32 	%r2433, %r2576, %r2452;
	mad.lo.s32 	%r2434, %r2431, %r2453, %r2433;
	mul.lo.s32 	%r2435, %r2432, %r2453;
	mad.lo.s32 	%r2436, %r2577, %r2452, %r2435;
	st.global.v2.u32 	[%rd99+160], {%r2434, %r2436};
	ld.global.v2.u32 	{%r2437, %r2438}, [%rd99+192];
	mul.lo.s32 	%r2439, %r2578, %r2452;
	mad.lo.s32 	%r2440, %r2437, %r2453, %r2439;
	mul.lo.s32 	%r2441, %r2438, %r2453;
	mad.lo.s32 	%r2442, %r2579, %r2452, %r2441;
	st.global.v2.u32 	[%rd99+192], {%r2440, %r2442};
	ld.global.v2.u32 	{%r2443, %r2444}, [%rd99+224];
	mul.lo.s32 	%r2445, %r2580, %r2452;
	mad.lo.s32 	%r2446, %r2443, %r2453, %r2445;
	mul.lo.s32 	%r2447, %r2444, %r2453;
	mad.lo.s32 	%r2448, %r2581, %r2452, %r2447;
	st.global.v2.u32 	[%rd99+224], {%r2446, %r2448};
	ret;

}


// ===== COMPILED SASS (sm_100) =====

	.target	sm_100

	.elftype	@"ET_EXEC"


//--------------------- .note.nv.tkinfo           --------------------------
	.section	.note.nv.tkinfo,"",@"SHT_NOTE"
	.sectionflags	@"SHF_NOTE_NV_TKINFO"
	.tkinfo
        /*0018*/ 	.word	0x00000002
        /*0030*/ 	.string	""
        /*0030*/ 	.string	"ptxas"
        /*0030*/ 	.string	"Cuda compilation tools, release 13.0, V13.0.88"
        /*0030*/ 	.string	"Build cuda_13.0.r13.0/compiler.36424714_0"
        /*0030*/ 	.string	"-arch sm_100 -m 64 "



//--------------------- .note.nv.cuinfo           --------------------------
	.section	.note.nv.cuinfo,"",@"SHT_NOTE"
	.sectionflags	@"SHF_NOTE_NV_CUINFO"
        /*0018*/ 	.short	0x0002
        /*001a*/ 	.short	0x0064
        /*001c*/ 	.short	0x0082
	.zero		2


//--------------------- .nv.info                  --------------------------
	.section	.nv.info,"",@"SHT_CUDA_INFO"
	.align	4


	//----- nvinfo : EIATTR_REGCOUNT
	.align		4
        /*0000*/ 	.byte	0x04, 0x2f
        /*0002*/ 	.short	(.L_1 - .L_0)
	.align		4
.L_0:
        /*0004*/ 	.word	index@(_Z16i8gemm256x128x64PKaS0_Piiiiii)
        /*0008*/ 	.word	0x000000ff


	//----- nvinfo : EIATTR_FRAME_SIZE
	.align		4
.L_1:
        /*000c*/ 	.byte	0x04, 0x11
        /*000e*/ 	.short	(.L_3 - .L_2)
	.align		4
.L_2:
        /*0010*/ 	.word	index@(_Z16i8gemm256x128x64PKaS0_Piiiiii)
        /*0014*/ 	.word	0x00000060


	//----- nvinfo : EIATTR_MIN_STACK_SIZE
	.align		4
.L_3:
        /*0018*/ 	.byte	0x04, 0x12
        /*001a*/ 	.short	(.L_5 - .L_4)
	.align		4
.L_4:
        /*001c*/ 	.word	index@(_Z16i8gemm256x128x64PKaS0_Piiiiii)
        /*0020*/ 	.word	0x00000060
.L_5:


//--------------------- .nv.compat                --------------------------
	.section	.nv.compat,"",@"SHT_CUDA_COMPAT_INFO"
	.align	4
        /*0000*/ 	.byte	0x02, 0x09, 0x00, 0x00, 0x02, 0x02, 0x01, 0x00, 0x02, 0x05, 0x05, 0x00, 0x03, 0x07, 0x01, 0x01
        /*0010*/ 	.byte	0x02, 0x03, 0x00, 0x00, 0x02, 0x06, 0x01, 0x00, 0x04, 0x0b, 0x08, 0x00, 0x01, 0x00, 0x00, 0x00
        /*0020*/ 	.byte	0x00, 0x00, 0x00, 0x00


//--------------------- .nv.info._Z16i8gemm256x128x64PKaS0_Piiiiii --------------------------
	.section	.nv.info._Z16i8gemm256x128x64PKaS0_Piiiiii,"",@"SHT_CUDA_INFO"
	.sectionflags	@""
	.align	4


	//----- nvinfo : EIATTR_CUDA_API_VERSION
	.align		4
        /*0000*/ 	.byte	0x04, 0x37
        /*0002*/ 	.short	(.L_7 - .L_6)
.L_6:
        /*0004*/ 	.word	0x00000082


	//----- nvinfo : EIATTR_KPARAM_INFO
	.align		4
.L_7:
        /*0008*/ 	.byte	0x04, 0x17
        /*000a*/ 	.short	(.L_9 - .L_8)
.L_8:
        /*000c*/ 	.word	0x00000000
        /*0010*/ 	.short	0x0007
        /*0012*/ 	.short	0x0028
        /*0014*/ 	.byte	0x00, 0xf0, 0x11, 0x00


	//----- nvinfo : EIATTR_KPARAM_INFO
	.align		4
.L_9:
        /*0018*/ 	.byte	0x04, 0x17
        /*001a*/ 	.short	(.L_11 - .L_10)
.L_10:
        /*001c*/ 	.word	0x00000000
        /*0020*/ 	.short	0x0006
        /*0022*/ 	.short	0x0024
        /*0024*/ 	.byte	0x00, 0xf0, 0x11, 0x00


	//----- nvinfo : EIATTR_KPARAM_INFO
	.align		4
.L_11:
        /*0028*/ 	.byte	0x04, 0x17
        /*002a*/ 	.short	(.L_13 - .L_12)
.L_12:
        /*002c*/ 	.word	0x00000000
        /*0030*/ 	.short	0x0005
        /*0032*/ 	.short	0x0020
        /*0034*/ 	.byte	0x00, 0xf0, 0x11, 0x00


	//----- nvinfo : EIATTR_KPARAM_INFO
	.align		4
.L_13:
        /*0038*/ 	.byte	0x04, 0x17
        /*003a*/ 	.short	(.L_15 - .L_14)
.L_14:
        /*003c*/ 	.word	0x00000000
        /*0040*/ 	.short	0x0004
        /*0042*/ 	.short	0x001c
        /*0044*/ 	.byte	0x00, 0xf0, 0x11, 0x00


	//----- nvinfo : EIATTR_KPARAM_INFO
	.align		4
.L_15:
        /*0048*/ 	.byte	0x04, 0x17
        /*004a*/ 	.short	(.L_17 - .L_16)
.L_16:
        /*004c*/ 	.word	0x00000000
        /*0050*/ 	.short	0x0003
        /*0052*/ 	.short	0x0018
        /*0054*/ 	.byte	0x00, 0xf0, 0x11, 0x00


	//----- nvinfo : EIATTR_KPARAM_INFO
	.align		4
.L_17:
        /*0058*/ 	.byte	0x04, 0x17
        /*005a*/ 	.short	(.L_19 - .L_18)
.L_18:
        /*005c*/ 	.word	0x00000000
        /*0060*/ 	.short	0x0002
        /*0062*/ 	.short	0x0010
        /*0064*/ 	.byte	0x00, 0xf5, 0x21, 0x00


	//----- nvinfo : EIATTR_KPARAM_INFO
	.align		4
.L_19:
        /*0068*/ 	.byte	0x04, 0x17
        /*006a*/ 	.short	(.L_21 - .L_20)
.L_20:
        /*006c*/ 	.word	0x00000000
        /*0070*/ 	.short	0x0001
        /*0072*/ 	.short	0x0008
        /*0074*/ 	.byte	0x00, 0xf5, 0x21, 0x00


	//----- nvinfo : EIATTR_KPARAM_INFO
	.align		4
.L_21:
        /*0078*/ 	.byte	0x04, 0x17
        /*007a*/ 	.short	(.L_23 - .L_22)
.L_22:
        /*007c*/ 	.word	0x00000000
        /*0080*/ 	.short	0x0000
        /*0082*/ 	.short	0x0000
        /*0084*/ 	.byte	0x00, 0xf5, 0x21, 0x00


	//----- nvinfo : EIATTR_SPARSE_MMA_MASK
	.align		4
.L_23:
        /*0088*/ 	.byte	0x03, 0x50
        /*008a*/ 	.short	0x0000


	//----- nvinfo : EIATTR_MAXREG_COUNT
	.align		4
        /*008c*/ 	.byte	0x03, 0x1b
        /*008e*/ 	.short	0x00ff


	//----- nvinfo : EIATTR_NUM_BARRIERS
	.align		4
        /*0090*/ 	.byte	0x02, 0x4c
        /*0092*/ 	.byte	0x01
	.zero		1


	//----- nvinfo : EIATTR_ANNOTATIONS
	.align		4
        /*0094*/ 	.byte	0x04, 0x55
        /*0096*/ 	.short	(.L_25 - .L_24)


	//   ....[0]....
.L_24:
        /*0098*/ 	.word	0x00000001
        /*009c*/ 	.byte	0xa0, 0x00, 0x00, 0x00, 0x01, 0x00, 0x00, 0x00, 0xe0, 0x00, 0x00, 0x00, 0x01, 0x00, 0x00, 0x00
        /* <DEDUP_REMOVED lines=15> */
        /*019c*/ 	.byte	0x10, 0x63, 0x00, 0x00, 0x01, 0x00, 0x00, 0x00, 0x30, 0x63, 0x00, 0x00


	//----- nvinfo : EIATTR_MERCURY_ISA_VERSION
	.align		4
.L_25:
        /*01a8*/ 	.byte	0x03, 0x5f
        /*01aa*/ 	.short	0x0101


	//----- nvinfo : EIATTR_VRC_CTA_INIT_COUNT
	.align		4
        /*01ac*/ 	.byte	0x02, 0x4a
	.zero		1
	.zero		1


	//----- nvinfo : EIATTR_EXIT_INSTR_OFFSETS
	.align		4
        /*01b0*/ 	.byte	0x04, 0x1c
        /*01b2*/ 	.short	(.L_27 - .L_26)


	//   ....[0]....
.L_26:
        /*01b4*/ 	.word	0x00007cd0


	//----- nvinfo : EIATTR_CBANK_PARAM_SIZE
	.align		4
.L_27:
        /*01b8*/ 	.byte	0x03, 0x19
        /*01ba*/ 	.short	0x002c


	//----- nvinfo : EIATTR_PARAM_CBANK
	.align		4
        /*01bc*/ 	.byte	0x04, 0x0a
        /*01be*/ 	.short	(.L_29 - .L_28)
	.align		4
.L_28:
        /*01c0*/ 	.word	index@(.nv.constant0._Z16i8gemm256x128x64PKaS0_Piiiiii)
        /*01c4*/ 	.short	0x0380
        /*01c6*/ 	.short	0x002c


	//----- nvinfo : EIATTR_SW_WAR
	.align		4
.L_29:
        /*01c8*/ 	.byte	0x04, 0x36
        /*01ca*/ 	.short	(.L_31 - .L_30)
.L_30:
        /*01cc*/ 	.word	0x00000008
.L_31:


//--------------------- .nv.callgraph             --------------------------
	.section	.nv.callgraph,"",@"SHT_CUDA_CALLGRAPH"
	.align	4
	.sectionentsize	8
	.align		4
        /*0000*/ 	.word	0x00000000
	.align		4
        /*0004*/ 	.word	0xffffffff
	.align		4
        /*0008*/ 	.word	0x00000000
	.align		4
        /*000c*/ 	.word	0xfffffffe
	.align		4
        /*0010*/ 	.word	0x00000000
	.align		4
        /*0014*/ 	.word	0xfffffffd
	.align		4
        /*0018*/ 	.word	0x00000000
	.align		4
        /*001c*/ 	.word	0xfffffffc


//--------------------- .text._Z16i8gemm256x128x64PKaS0_Piiiiii --------------------------
	.section	.text._Z16i8gemm256x128x64PKaS0_Piiiiii,"ax",@progbits
	.align	128
        .global         _Z16i8gemm256x128x64PKaS0_Piiiiii
        .type           _Z16i8gemm256x128x64PKaS0_Piiiiii,@function
        .size           _Z16i8gemm256x128x64PKaS0_Piiiiii,(.L_x_3 - _Z16i8gemm256x128x64PKaS0_Piiiiii)
        .other          _Z16i8gemm256x128x64PKaS0_Piiiiii,@"STO_CUDA_ENTRY STV_DEFAULT"
_Z16i8gemm256x128x64PKaS0_Piiiiii:
.text._Z16i8gemm256x128x64PKaS0_Piiiiii:
[----:B------:R-:W0:Y:S08]  /*0000*/  LDC R1, c[0x0][0x37c] ;  /* 0x0000df00ff017b82 */ /* 0x000e300000000800 */
[----:B------:R-:W1:Y:S01]  /*0010*/  LDC R3, c[0x0][0x3a0] ;  /* 0x0000e800ff037b82 */ /* 0x000e620000000800 */
[----:B------:R-:W2:Y:S01]  /*0020*/  S2R R6, SR_CTAID.Y ;  /* 0x0000000000067919 */ /* 0x000ea20000002600 */
[----:B0-----:R-:W-:Y:S01]  /*0030*/  VIADD R1, R1, 0xffffffa0 ;  /* 0xffffffa001017836 */ /* 0x001fe20000000000 */
[----:B------:R-:W0:Y:S01]  /*0040*/  LDCU.64 UR6, c[0x0][0x358] ;  /* 0x00006b00ff0677ac */ /* 0x000e220008000a00 */
[----:B------:R-:W-:Y:S01]  /*0050*/  CS2R R204, SRZ ;  /* 0x0000000000cc7805 */ /* 0x000fe2000001ff00 */
[----:B------:R-:W3:Y:S01]  /*0060*/  S2R R14, SR_TID.X ;  /* 0x00000000000e7919 */ /* 0x000ee20000002100 */
[----:B------:R-:W-:-:S02]  /*0070*/  CS2R R172, SRZ ;  /* 0x0000000000ac7805 */ /* 0x000fc4000001ff00 */
[----:B------:R-:W-:Y:S01]  /*0080*/  CS2R R140, SRZ ;  /* 0x00000000008c7805 */ /* 0x000fe2000001ff00 */
[----:B------:R-:W4:Y:S01]  /*0090*/  LDC R2, c[0x0][0x39c] ;  /* 0x0000e700ff027b82 */ /* 0x000f220000000800 */
[----:B------:R0:W-:Y:S01]  /*00a0*/  STL [R1+0x4], RZ ;  /* 0x000004ff01007387 */ /* 0x0001e20000100800 */
[----:B------:R-:W-:Y:S02]  /*00b0*/  CS2R R108, SRZ ;  /* 0x00000000006c7805 */ /* 0x000fe4000001ff00 */
[----:B------:R-:W-:Y:S02]  /*00c0*/  CS2R R76, SRZ ;  /* 0x00000000004c7805 */ /* 0x000fe4000001ff00 */
[----:B------:R-:W-:Y:S01]  /*00d0*/  CS2R R44, SRZ ;  /* 0x00000000002c7805 */ /* 0x000fe2000001ff00 */
[----:B------:R0:W-:Y:S01]  /*00e0*/  STL [R1], RZ ;  /* 0x000000ff01007387 */ /* 0x0001e20000100800 */
[----:B------:R-:W-:Y:S02]  /*00f0*/  CS2R R8, SRZ ;  /* 0x0000000000087805 */ /* 0x000fe4000001ff00 */
[----:B------:R-:W-:Y:S01]  /*0100*/  CS2R R236, SRZ ;  /* 0x0000000000ec7805 */ /* 0x000fe2000001ff00 */
[----:B------:R-:W0:Y:S01]  /*0110*/  S2UR UR8, SR_CTAID.X ;  /* 0x00000000000879c3 */ /* 0x000e220000002500 */
[----:B------:R0:W-:Y:S01]  /*0120*/  STL [R1+0x8], RZ ;  /* 0x000008ff01007387 */ /* 0x0001e20000100800 */
[----:B------:R-:W-:-:S02]  /*0130*/  CS2R R200, SRZ ;  /* 0x0000000000c87805 */ /* 0x000fc4000001ff00 */
[----:B------:R-:W-:Y:S02]  /*0140*/  CS2R R168, SRZ ;  /* 0x0000000000a87805 */ /* 0x000fe4000001ff00 */
[----:B------:R-:W-:Y:S01]  /*0150*/  CS2R R136, SRZ ;  /* 0x0000000000887805 */ /* 0x000fe2000001ff00 */
[----:B------:R0:W-:Y:S01]  /*0160*/  STL [R1+0xc], RZ ;  /* 0x00000cff01007387 */ /* 0x0001e20000100800 */
[----:B------:R-:W-:Y:S02]  /*0170*/  CS2R R104, SRZ ;  /* 0x0000000000687805 */ /* 0x000fe4000001ff00 */
[----:B------:R-:W-:Y:S02]  /*0180*/  CS2R R72, SRZ ;  /* 0x0000000000487805 */ /* 0x000fe4000001ff00 */
[----:B-1----:R-:W-:Y:S02]  /*0190*/  ISETP.GE.AND P0, PT, R3, 0x1, PT ;  /* 0x000000010300780c */ /* 0x002fe40003f06270 */
[----:B------:R-:W-:-:S02]  /*01a0*/  CS2R R40, SRZ ;  /* 0x0000000000287805 */ /* 0x000fc4000001ff00 */
[----:B------:R-:W-:Y:S02]  /*01b0*/  CS2R R12, SRZ ;  /* 0x00000000000c7805 */ /* 0x000fe4000001ff00 */
[----:B------:R-:W-:Y:S02]  /*01c0*/  CS2R R232, SRZ ;  /* 0x0000000000e87805 */ /* 0x000fe4000001ff00 */
[----:B------:R-:W-:Y:S02]  /*01d0*/  CS2R R196, SRZ ;  /* 0x0000000000c47805 */ /* 0x000fe4000001ff00 */
[----:B------:R-:W-:Y:S02]  /*01e0*/  CS2R R164, SRZ ;  /* 0x0000000000a47805 */ /* 0x000fe4000001ff00 */
[----:B------:R-:W-:Y:S02]  /*01f0*/  CS2R R132, SRZ ;  /* 0x0000000000847805 */ /* 0x000fe4000001ff00 */
[----:B------:R-:W-:-:S02]  /*0200*/  CS2R R68, SRZ ;  /* 0x0000000000447805 */ /* 0x000fc4000001ff00 */
[----:B------:R-:W-:Y:S01]  /*0210*/  CS2R R36, SRZ ;  /* 0x0000000000247805 */ /* 0x000fe2000001ff00 */
[----:B--2---:R-:W-:Y:S01]  /*0220*/  IMAD.SHL.U32 R6, R6, 0x80, RZ ;  /* 0x0000008006067824 */ /* 0x004fe200078e00ff */
[----:B------:R-:W-:Y:S02]  /*0230*/  CS2R R16, SRZ ;  /* 0x0000000000107805 */ /* 0x000fe4000001ff00 */
[----:B------:R-:W-:Y:S02]  /*0240*/  CS2R R228, SRZ ;  /* 0x0000000000e47805 */ /* 0x000fe4000001ff00 */
[----:B------:R-:W-:Y:S02]  /*0250*/  CS2R R192, SRZ ;  /* 0x0000000000c07805 */ /* 0x000fe4000001ff00 */
[----:B---3--:R-:W-:Y:S02]  /*0260*/  SHF.L.U32 R0, R14, 0x1, RZ ;  /* 0x000000010e007819 */ /* 0x008fe400000006ff */
[----:B------:R-:W-:-:S02]  /*0270*/  CS2R R160, SRZ ;  /* 0x0000000000a07805 */ /* 0x000fc4000001ff00 */
[----:B------:R-:W-:Y:S02]  /*0280*/  CS2R R128, SRZ ;  /* 0x0000000000807805 */ /* 0x000fe4000001ff00 */
[----:B------:R-:W-:Y:S02]  /*0290*/  CS2R R96, SRZ ;  /* 0x0000000000607805 */ /* 0x000fe4000001ff00 */
[----:B------:R-:W-:Y:S02]  /*02a0*/  CS2R R64, SRZ ;  /* 0x0000000000407805 */ /* 0x000fe4000001ff00 */
[----:B------:R-:W-:Y:S02]  /*02b0*/  CS2R R92, SRZ ;  /* 0x00000000005c7805 */ /* 0x000fe4000001ff00 */
[----:B------:R-:W-:Y:S02]  /*02c0*/  CS2R R100, SRZ ;  /* 0x0000000000647805 */ /* 0x000fe4000001ff00 */
        /* <DEDUP_REMOVED lines=32> */
[----:B------:R-:W-:Y:S01]  /*04d0*/  LOP3.LUT R7, R6, 0x6, R0, 0xf8, !PT ;  /* 0x0000000606077812 */ /* 0x000fe200078ef800 */
[----:B0---4-:R-:W-:Y:S06]  /*04e0*/  @!P0 BRA `(.L_x_0) ;  /* 0x0000005c00708947 */ /* 0x011fec0003800000 */
[----:B------:R-:W0:Y:S01]  /*04f0*/  S2UR UR5, SR_CgaCtaId ;  /* 0x00000000000579c3 */ /* 0x000e220000008800 */
[----:B------:R-:W1:Y:S01]  /*0500*/  LDCU.128 UR12, c[0x0][0x380] ;  /* 0x00007000ff0c77ac */ /* 0x000e620008000c00 */
[C---:B------:R-:W-:Y:S01]  /*0510*/  IMAD.SHL.U32 R10, R14.reuse, 0x4, RZ ;  /* 0x000000040e0a7824 */ /* 0x040fe200078e00ff */
[C---:B------:R-:W-:Y:S01]  /*0520*/  SHF.R.U64 R7, R14.reuse, 0x4, RZ ;  /* 0x000000040e077819 */ /* 0x040fe200000012ff */
[----:B------:R-:W-:Y:S01]  /*0530*/  IMAD.MOV.U32 R11, RZ, RZ, RZ ;  /* 0x000000ffff0b7224 */ /* 0x000fe200078e00ff */
[----:B------:R-:W-:Y:S01]  /*0540*/  USHF.L.U32 UR4, UR8, 0x8, URZ ;  /* 0x0000000808047899 */ /* 0x000fe200080006ff */
[----:B------:R-:W-:Y:S01]  /*0550*/  IMAD.SHL.U32 R252, R14, 0x2, RZ ;  /* 0x000000020efc7824 */ /* 0x000fe200078e00ff */
[----:B------:R-:W-:Y:S01]  /*0560*/  LOP3.LUT R10, R10, 0x3c, RZ, 0xc0, !PT ;  /* 0x0000003c0a0a7812 */ /* 0x000fe200078ec0ff */
[----:B------:R-:W-:-:S03]  /*0570*/  IMAD.MOV.U32 R205, RZ, RZ, RZ ;  /* 0x000000ffffcd7224 */ /* 0x000fc600078e00ff */
[----:B------:R-:W-:Y:S01]  /*0580*/  IMAD R15, R3, UR4, RZ ;  /* 0x00000004030f7c24 */ /* 0x000fe2000f8e02ff */
[----:B------:R-:W-:Y:S01]  /*0590*/  UMOV UR4, URZ ;  /* 0x000000ff00047c82 */ /* 0x000fe20008000000 */
[----:B------:R-:W-:Y:S01]  /*05a0*/  IMAD.WIDE.U32 R10, R7, R3, R10 ;  /* 0x00000003070a7225 */ /* 0x000fe200078e000a */
[----:B------:R-:W-:-:S03]  /*05b0*/  LOP3.LUT R252, R252, 0x30, RZ, 0xc0, !PT ;  /* 0x00000030fcfc7812 */ /* 0x000fc600078ec0ff */
[----:B------:R-:W-:-:S05]  /*05c0*/  IMAD R7, R6, R3, RZ ;  /* 0x0000000306077224 */ /* 0x000fca00078e02ff */
[C---:B-1----:R-:W-:Y:S02]  /*05d0*/  IADD3 R6, P0, P1, R10.reuse, UR14, R7 ;  /* 0x0000000e0a067c10 */ /* 0x042fe4000f91e007 */
[----:B------:R-:W-:Y:S02]  /*05e0*/  IADD3 R7, P2, P3, R10, UR12, R15 ;  /* 0x0000000c0a077c10 */ /* 0x000fe4000fb5e00f */
[----:B------:R-:W-:Y:S01]  /*05f0*/  IADD3 R10, PT, PT, R11, UR4, RZ ;  /* 0x000000040b0a7c10 */ /* 0x000fe2000fffe0ff */
[----:B------:R-:W-:Y:S02]  /*0600*/  UMOV UR4, 0x400 ;  /* 0x0000040000047882 */ /* 0x000fe40000000000 */
[----:B0-----:R-:W-:Y:S01]  /*0610*/  ULEA UR5, UR5, UR4, 0x18 ;  /* 0x0000000405057291 */ /* 0x001fe2000f8ec0ff */
[C---:B------:R-:W-:Y:S02]  /*0620*/  IADD3.X R11, PT, PT, R10.reuse, UR15, RZ, P0, P1 ;  /* 0x0000000f0a0b7c10 */ /* 0x040fe400087e24ff */
[----:B------:R-:W-:Y:S01]  /*0630*/  IADD3.X R10, PT, PT, R10, UR13, RZ, P2, P3 ;  /* 0x0000000d0a0a7c10 */ /* 0x000fe200097e64ff */
[----:B------:R-:W-:-:S02]  /*0640*/  UMOV UR4, URZ ;  /* 0x000000ff00047c82 */ /* 0x000fc40008000000 */
[----:B------:R-:W-:-:S07]  /*0650*/  LEA R14, R14, UR5, 0x2 ;  /* 0x000000050e0e7c11 */ /* 0x000fce000f8e10ff */
.L_x_1:
[----:B------:R-:W-:Y:S01]  /*0660*/  MOV R162, R7 ;  /* 0x0000000700a27202 */ /* 0x000fe20000000f00 */
[----:B------:R-:W-:Y:S01]  /*0670*/  IMAD.MOV.U32 R163, RZ, RZ, R10 ;  /* 0x000000ffffa37224 */ /* 0x000fe200078e000a */
[----:B------:R-:W-:Y:S01]  /*0680*/  MOV R167, R11 ;  /* 0x0000000b00a77202 */ /* 0x000fe20000000f00 */
[----:B------:R-:W-:Y:S01]  /*0690*/  IMAD.MOV.U32 R166, RZ, RZ, R6 ;  /* 0x000000ffffa67224 */ /* 0x000fe200078e0006 */
[----:B------:R-:W-:Y:S01]  /*06a0*/  STL.64 [R1+0x58], R156 ;  /* 0x0000589c01007387 */ /* 0x000fe20000100a00 */
[----:B------:R-:W-:-:S04]  /*06b0*/  IMAD.WIDE.U32 R14, R3, 0x10, R162 ;  /* 0x00000010030e7825 */ /* 0x000fc800078e00a2 */
[C---:B------:R-:W-:Y:S01]  /*06c0*/  IMAD.WIDE.U32 R62, R3.reuse, 0x10, R166 ;  /* 0x00000010033e7825 */ /* 0x040fe200078e00a6 */
[----:B------:R-:W2:Y:S03]  /*06d0*/  LDG.E R78, desc[UR6][R14.64] ;  /* 0x000000060e4e7981 */ /* 0x000ea6000c1e1900 */
[----:B------:R-:W-:-:S04]  /*06e0*/  IMAD.WIDE.U32 R18, R3, 0x10, R14 ;  /* 0x0000001003127825 */ /* 0x000fc800078e000e */
[C---:B------:R-:W-:Y:S01]  /*06f0*/  IMAD.WIDE.U32 R66, R3.reuse, 0x10, R62 ;  /* 0x0000001003427825 */ /* 0x040fe200078e003e */
[----:B------:R0:W3:Y:S03]  /*0700*/  LDG.E R79, desc[UR6][R18.64] ;  /* 0x00000006124f7981 */ /* 0x0000e6000c1e1900 */
[C---:B------:R-:W-:Y:S01]  /*0710*/  IMAD.WIDE.U32 R22, R3.reuse, 0x10, R18 ;  /* 0x0000001003167825 */ /* 0x040fe200078e0012 */
[----:B------:R-:W4:Y:S03]  /*0720*/  LDG.E R62, desc[UR6][R62.64] ;  /* 0x000000063e3e7981 */ /* 0x000f26000c1e1900 */
[C---:B------:R-:W-:Y:S01]  /*0730*/  IMAD.WIDE.U32 R70, R3.reuse, 0x10, R66 ;  /* 0x0000001003467825 */ /* 0x040fe200078e0042 */
[----:B------:R1:W5:Y:S03]  /*0740*/  LDG.E R82, desc[UR6][R22.64] ;  /* 0x0000000616527981 */ /* 0x000366000c1e1900 */
[C---:B------:R-:W-:Y:S01]  /*0750*/  IMAD.WIDE.U32 R26, R3.reuse, 0x10, R22 ;  /* 0x00000010031a7825 */ /* 0x040fe200078e0016 */
[----:B------:R-:W4:Y:S03]  /*0760*/  LDG.E R66, desc[UR6][R66.64] ;  /* 0x0000000642427981 */ /* 0x000f26000c1e1900 */
[C---:B------:R-:W-:Y:S01]  /*0770*/  IMAD.WIDE.U32 R74, R3.reuse, 0x10, R70 ;  /* 0x00000010034a7825 */ /* 0x040fe200078e0046 */
[----:B------:R1:W4:Y:S03]  /*0780*/  LDG.E R83, desc[UR6][R26.64] ;  /* 0x000000061a537981 */ /* 0x000326000c1e1900 */
[C---:B------:R-:W-:Y:S01]  /*0790*/  IMAD.WIDE.U32 R30, R3.reuse, 0x10, R26 ;  /* 0x00000010031e7825 */ /* 0x040fe200078e001a */
[----:B------:R-:W4:Y:S03]  /*07a0*/  LDG.E R70, desc[UR6][R70.64] ;  /* 0x0000000646467981 */ /* 0x000f26000c1e1900 */
[----:B------:R-:W-:-:S02]  /*07b0*/  IMAD.WIDE.U32 R34, R3, 0x10, R30 ;  /* 0x0000001003227825 */ /* 0x000fc400078e001e */
[----:B------:R-:W4:Y:S02]  /*07c0*/  LDG.E R30, desc[UR6][R30.64] ;  /* 0x000000061e1e7981 */ /* 0x000f24000c1e1900 */
[C---:B------:R-:W-:Y:S02]  /*07d0*/  IMAD.WIDE.U32 R38, R3.reuse, 0x10, R34 ;  /* 0x0000001003267825 */ /* 0x040fe400078e0022 */
[----:B------:R-:W4:Y:S02]  /*07e0*/  LDG.E R34, desc[UR6][R34.64] ;  /* 0x0000000622227981 */ /* 0x000f24000c1e1900 */
[C---:B------:R-:W-:Y:S02]  /*07f0*/  IMAD.WIDE.U32 R42, R3.reuse, 0x10, R38 ;  /* 0x00000010032a7825 */ /* 0x040fe400078e0026 */
[----:B------:R-:W4:Y:S02]  /*0800*/  LDG.E R38, desc[UR6][R38.64] ;  /* 0x0000000626267981 */ /* 0x000f24000c1e1900 */
        /* <DEDUP_REMOVED lines=10> */
[C---:B0-----:R-:W-:Y:S02]  /*08b0*/  IMAD.WIDE.U32 R18, R3.reuse, 0x10, R74 ;  /* 0x0000001003127825 */ /* 0x041fe400078e004a */
[----:B------:R-:W4:Y:S02]  /*08c0*/  LDG.E R74, desc[UR6][R74.64] ;  /* 0x000000064a4a7981 */ /* 0x000f24000c1e1900 */
[----:B------:R-:W-:-:S02]  /*08d0*/  IMAD.WIDE.U32 R58, R3, 0x10, R54 ;  /* 0x00000010033a7825 */ /* 0x000fc400078e0036 */
[----:B------:R-:W4:Y:S02]  /*08e0*/  LDG.E R54, desc[UR6][R54.64] ;  /* 0x0000000636367981 */ /* 0x000f24000c1e1900 */
[C---:B-1----:R-:W-:Y:S02]  /*08f0*/  IMAD.WIDE.U32 R22, R3.reuse, 0x10, R18 ;  /* 0x0000001003167825 */ /* 0x042fe400078e0012 */
[----:B------:R-:W4:Y:S02]  /*0900*/  LDG.E R18, desc[UR6][R18.64] ;  /* 0x0000000612127981 */ /* 0x000f24000c1e1900 */
[C---:B------:R-:W-:Y:S02]  /*0910*/  IMAD.WIDE.U32 R14, R3.reuse, 0x10, R58 ;  /* 0x00000010030e7825 */ /* 0x040fe400078e003a */
[----:B------:R-:W4:Y:S02]  /*0920*/  LDG.E R58, desc[UR6][R58.64] ;  /* 0x000000063a3a7981 */ /* 0x000f24000c1e1900 */
[----:B------:R-:W-:-:S02]  /*0930*/  IMAD.WIDE.U32 R26, R3, 0x10, R22 ;  /* 0x00000010031a7825 */ /* 0x000fc400078e0016 */
[----:B------:R0:W4:Y:S04]  /*0940*/  LDG.E R14, desc[UR6][R14.64] ;  /* 0x000000060e0e7981 */ /* 0x000128000c1e1900 */
[----:B------:R-:W4:Y:S04]  /*0950*/  LDG.E R22, desc[UR6][R22.64] ;  /* 0x0000000616167981 */ /* 0x000f28000c1e1900 */
[----:B------:R-:W4:Y:S04]  /*0960*/  LDG.E R26, desc[UR6][R26.64] ;  /* 0x000000061a1a7981 */ /* 0x000f28000c1e1900 */
[----:B------:R-:W4:Y:S04]  /*0970*/  LDG.E R6, desc[UR6][R162.64] ;  /* 0x00000006a2067981 */ /* 0x000f28000c1e1900 */
[----:B------:R-:W4:Y:S01]  /*0980*/  LDG.E R11, desc[UR6][R166.64] ;  /* 0x00000006a60b7981 */ /* 0x000f22000c1e1900 */
[----:B------:R-:W1:Y:S02]  /*0990*/  S2R R86, SR_TID.X ;  /* 0x0000000000567919 */ /* 0x000e640000002100 */
[C---:B-1----:R-:W-:Y:S01]  /*09a0*/  LEA R2, R86.reuse, UR5, 0x2 ;  /* 0x0000000556027c11 */ /* 0x042fe2000f8e10ff */
[----:B0-----:R-:W-:-:S05]  /*09b0*/  IMAD.SHL.U32 R15, R86, 0x40, RZ ;  /* 0x00000040560f7824 */ /* 0x001fca00078e00ff */
[----:B------:R-:W-:-:S04]  /*09c0*/  LOP3.LUT R15, R15, 0xf1c0, RZ, 0xc0, !PT ;  /* 0x0000f1c00f0f7812 */ /* 0x000fc800078ec0ff */
[----:B------:R-:W-:Y:S01]  /*09d0*/  IADD3 R15, PT, PT, R15, UR5, R252 ;  /* 0x000000050f0f7c10 */ /* 0x000fe2000fffe0fc */
[----:B------:R-:W-:-:S05]  /*09e0*/  IMAD.SHL.U32 R0, R86, 0x80, RZ ;  /* 0x0000008056007824 */ /* 0x000fca00078e00ff */
[----:B------:R-:W-:Y:S01]  /*09f0*/  LOP3.LUT R194, R0, 0x1000, RZ, 0xc0, !PT ;  /* 0x0000100000c27812 */ /* 0x000fe200078ec0ff */
[----:B--2---:R-:W-:Y:S04]  /*0a00*/  STS [R2+0x400], R78 ;  /* 0x0004004e02007388 */ /* 0x004fe80000000800 */
[----:B---3--:R-:W-:Y:S04]  /*0a10*/  STS [R2+0x800], R79 ;  /* 0x0008004f02007388 */ /* 0x008fe80000000800 */
[----:B-----5:R-:W-:Y:S04]  /*0a20*/  STS [R2+0xc00], R82 ;  /* 0x000c005202007388 */ /* 0x020fe80000000800 */
[----:B----4-:R-:W-:Y:S04]  /*0a30*/  STS [R2+0x1000], R83 ;  /* 0x0010005302007388 */ /* 0x010fe80000000800 */
[----:B------:R-:W-:Y:S04]  /*0a40*/  STS [R2+0x1400], R30 ;  /* 0x0014001e02007388 */ /* 0x000fe80000000800 */
[----:B------:R-:W-:Y:S04]  /*0a50*/  STS [R2+0x1800], R34 ;  /* 0x0018002202007388 */ /* 0x000fe80000000800 */
[----:B------:R-:W-:Y:S04]  /*0a60*/  STS [R2+0x1c00], R38 ;  /* 0x001c002602007388 */ /* 0x000fe80000000800 */
[----:B------:R-:W-:Y:S04]  /*0a70*/  STS [R2+0x2000], R42 ;  /* 0x0020002a02007388 */ /* 0x000fe80000000800 */
[----:B------:R-:W-:Y:S04]  /*0a80*/  STS [R2+0x2400], R46 ;  /* 0x0024002e02007388 */ /* 0x000fe80000000800 */
[----:B------:R-:W-:Y:S04]  /*0a90*/  STS [R2+0x2800], R50 ;  /* 0x0028003202007388 */ /* 0x000fe80000000800 */
[----:B------:R0:W-:Y:S04]  /*0aa0*/  STS [R2+0x2c00], R7 ;  /* 0x002c000702007388 */ /* 0x0001e80000000800 */
[----:B------:R-:W-:Y:S04]  /*0ab0*/  STS [R2+0x3000], R10 ;  /* 0x0030000a02007388 */ /* 0x000fe80000000800 */
        /* <DEDUP_REMOVED lines=10> */
[----:B------:R-:W-:Y:S04]  /*0b60*/  STS [R2], R6 ;  /* 0x0000000602007388 */ /* 0x000fe80000000800 */
[----:B------:R-:W-:Y:S01]  /*0b70*/  STS [R2+0x4000], R11 ;  /* 0x0040000b02007388 */ /* 0x000fe20000000800 */
[----:B------:R-:W-:Y:S06]  /*0b80*/  BAR.SYNC.DEFER_BLOCKING 0x0 ;  /* 0x0000000000007b1d */ /* 0x000fec0000010000 */
[----:B------:R-:W1:Y:S01]  /*0b90*/  LDSM.16.M88.4 R156, [R15] ;  /* 0x000000000f9c783b */ /* 0x000e620000000200 */
[----:B0-----:R-:W-:-:S04]  /*0ba0*/  SHF.L.U32 R7, R86, 0x6, RZ ;  /* 0x0000000656077819 */ /* 0x001fc800000006ff */
[----:B------:R-:W-:-:S04]  /*0bb0*/  LOP3.LUT R7, R7, 0x1c0, RZ, 0xc0, !PT ;  /* 0x000001c007077812 */ /* 0x000fc800078ec0ff */
[----:B------:R-:W-:Y:S01]  /*0bc0*/  IADD3 R194, PT, PT, R252, R194, R7 ;  /* 0x000000c2fcc27210 */ /* 0x000fe20007ffe007 */
[----:B-1----:R-:W-:Y:S01]  /*0bd0*/  IMAD.MOV.U32 R134, RZ, RZ, R159 ;  /* 0x000000ffff867224 */ /* 0x002fe200078e009f */
[----:B------:R-:W-:Y:S01]  /*0be0*/  STL [R1+0x10], R158 ;  /* 0x0000109e01007387 */ /* 0x000fe20000100800 */
[----:B------:R-:W-:Y:S01]  /*0bf0*/  IMAD.MOV.U32 R198, RZ, RZ, R156 ;  /* 0x000000ffffc67224 */ /* 0x000fe200078e009c */
[----:B------:R-:W-:Y:S02]  /*0c00*/  MOV R202, R157 ;  /* 0x0000009d00ca7202 */ /* 0x000fe40000000f00 */
[----:B------:R-:W0:Y:S02]  /*0c10*/  LDSM.16.M88.4 R156, [R194+UR5+0x4000] ;  /* 0x00400005c29c783b */ /* 0x000e240008000200 */
[----:B0-----:R-:W-:Y:S01]  /*0c20*/  IMAD.MOV.U32 R0, RZ, RZ, R156 ;  /* 0x000000ffff007224 */ /* 0x001fe200078e009c */
[----:B------:R-:W-:Y:S01]  /*0c30*/  MOV R190, R159 ;  /* 0x0000009f00be7202 */ /* 0x000fe20000000f00 */
[----:B------:R-:W-:-:S02]  /*0c40*/  IMAD.MOV.U32 R191, RZ, RZ, R158 ;  /* 0x000000ffffbf7224 */ /* 0x000fc400078e009e */
[----:B------:R-:W-:Y:S02]  /*0c50*/  IMAD.MOV.U32 R199, RZ, RZ, R157 ;  /* 0x000000ffffc77224 */ /* 0x000fe400078e009d */
[----:B------:R-:W0:Y:S02]  /*0c60*/  LDSM.16.M88.4 R156, [R15+0x200] ;  /* 0x000200000f9c783b */ /* 0x000e240000000200 */
[----:B0-----:R-:W-:Y:S01]  /*0c70*/  IMAD.MOV.U32 R203, RZ, RZ, R156 ;  /* 0x000000ffffcb7224 */ /* 0x001fe200078e009c */
[----:B------:R-:W-:Y:S01]  /*0c80*/  MOV R206, R157 ;  /* 0x0000009d00ce7202 */ /* 0x000fe20000000f00 */
[----:B------:R-:W-:Y:S02]  /*0c90*/  IMAD.MOV.U32 R211, RZ, RZ, R158 ;  /* 0x000000ffffd37224 */ /* 0x000fe400078e009e */
[----:B------:R-:W-:Y:S02]  /*0ca0*/  IMAD.MOV.U32 R210, RZ, RZ, R159 ;  /* 0x000000ffffd27224 */ /* 0x000fe400078e009f */
[----:B------:R-:W0:Y:S02]  /*0cb0*/  LDSM.16.M88.4 R156, [R15+0x400] ;  /* 0x000400000f9c783b */ /* 0x000e240000000200 */
[----:B0-----:R-:W-:Y:S01]  /*0cc0*/  MOV R131, R158 ;  /* 0x0000009e00837202 */ /* 0x001fe20000000f00 */
[----:B------:R-:W-:Y:S01]  /*0cd0*/  IMAD.MOV.U32 R130, RZ, RZ, R159 ;  /* 0x000000ffff827224 */ /* 0x000fe200078e009f */
[----:B------:R-:W-:Y:S01]  /*0ce0*/  MOV R207, R156 ;  /* 0x0000009c00cf7202 */ /* 0x000fe20000000f00 */
[----:B------:R-:W-:-:S02]  /*0cf0*/  IMAD.MOV.U32 R195, RZ, RZ, R157 ;  /* 0x000000ffffc37224 */ /* 0x000fc400078e009d */
[----:B------:R-:W0:Y:S02]  /*0d00*/  LDSM.16.M88.4 R156, [R15+0x600] ;  /* 0x000600000f9c783b */ /* 0x000e240000000200 */
[----:B0-----:R-:W-:Y:S01]  /*0d10*/  IMAD.MOV.U32 R30, RZ, RZ, R156 ;  /* 0x000000ffff1e7224 */ /* 0x001fe200078e009c */
[----:B------:R-:W-:Y:S01]  /*0d20*/  MOV R178, R158 ;  /* 0x0000009e00b27202 */ /* 0x000fe20000000f00 */
[----:B------:R-:W-:Y:S02]  /*0d30*/  IMAD.MOV.U32 R179, RZ, RZ, R159 ;  /* 0x000000ffffb37224 */ /* 0x000fe400078e009f */
[----:B------:R-:W-:Y:S02]  /*0d40*/  IMAD.MOV.U32 R175, RZ, RZ, R157 ;  /* 0x000000ffffaf7224 */ /* 0x000fe400078e009d */
[----:B------:R-:W0:Y:S02]  /*0d50*/  LDSM.16.M88.4 R156, [R15+0x800] ;  /* 0x000800000f9c783b */ /* 0x000e240000000200 */
[----:B0-----:R-:W-:Y:S01]  /*0d60*/  IMAD.MOV.U32 R174, RZ, RZ, R158 ;  /* 0x000000ffffae7224 */ /* 0x001fe200078e009e */
[----:B------:R-:W-:Y:S01]  /*0d70*/  MOV R170, R157 ;  /* 0x0000009d00aa7202 */ /* 0x000fe20000000f00 */
[----:B------:R-:W-:-:S02]  /*0d80*/  IMAD.MOV.U32 R171, RZ, RZ, R159 ;  /* 0x000000ffffab7224 */ /* 0x000fc400078e009f */
[----:B------:R-:W-:Y:S02]  /*0d90*/  IMAD.MOV.U32 R214, RZ, RZ, R156 ;  /* 0x000000ffffd67224 */ /* 0x000fe400078e009c */
[----:B------:R-:W0:Y:S01]  /*0da0*/  LDSM.16.M88.4 R156, [R15+0xa00] ;  /* 0x000a00000f9c783b */ /* 0x000e220000000200 */
[----:B------:R-:W-:Y:S01]  /*0db0*/  IMAD.MOV.U32 R7, RZ, RZ, RZ ;  /* 0x000000ffff077224 */ /* 0x000fe200078e00ff */
[----:B------:R-:W-:Y:S02]  /*0dc0*/  CS2R R226, SRZ ;  /* 0x0000000000e27805 */ /* 0x000fe4000001ff00 */
[----:B------:R-:W-:-:S07]  /*0dd0*/  MOV R6, R198 ;  /* 0x000000c600067202 */ /* 0x000fce0000000f00 */
[----:B------:R-:W-:Y:S01]  /*0de0*/  IMMA.16816.S8.S8 R224, R6.ROW, R0.COL, R224 ;  /* 0x0000000006e07237 */ /* 0x000fe200004054e0 */
[----:B0-----:R-:W-:Y:S01]  /*0df0*/  MOV R183, R158 ;  /* 0x0000009e00b77202 */ /* 0x001fe20000000f00 */
[----:B------:R-:W-:Y:S01]  /*0e00*/  IMAD.MOV.U32 R182, RZ, RZ, R159 ;  /* 0x000000ffffb67224 */ /* 0x000fe200078e009f */
[----:B------:R-:W-:Y:S01]  /*0e10*/  MOV R222, R157 ;  /* 0x0000009d00de7202 */ /* 0x000fe20000000f00 */
[----:B------:R-:W-:Y:S02]  /*0e20*/  IMAD.MOV.U32 R218, RZ, RZ, R156 ;  /* 0x000000ffffda7224 */ /* 0x000fe400078e009c */
[----:B------:R-:W0:Y:S01]  /*0e30*/  LDSM.16.M88.4 R156, [R15+0xc00] ;  /* 0x000c00000f9c783b */ /* 0x000e220000000200 */
[----:B------:R-:W-:Y:S01]  /*0e40*/  CS2R R230, SRZ ;  /* 0x0000000000e67805 */ /* 0x000fe2000001ff00 */
[----:B------:R-:W-:-:S07]  /*0e50*/  IMAD.MOV.U32 R6, RZ, RZ, R203 ;  /* 0x000000ffff067224 */ /* 0x000fce00078e00cb */
[----:B------:R-:W-:Y:S01]  /*0e60*/  IMMA.16816.S8.S8 R228, R6.ROW, R0.COL, R228 ;  /* 0x0000000006e47237 */ /* 0x000fe200004054e4 */
[----:B0-----:R-:W-:Y:S01]  /*0e70*/  IMAD.MOV.U32 R187, RZ, RZ, R159 ;  /* 0x000000ffffbb7224 */ /* 0x001fe200078e009f */
[----:B------:R-:W-:Y:S01]  /*0e80*/  MOV R186, R158 ;  /* 0x0000009e00ba7202 */ /* 0x000fe20000000f00 */
[----:B------:R-:W-:Y:S02]  /*0e90*/  IMAD.MOV.U32 R223, RZ, RZ, R156 ;  /* 0x000000ffffdf7224 */ /* 0x000fe400078e009c */
[----:B------:R-:W-:Y:S02]  /*0ea0*/  IMAD.MOV.U32 R226, RZ, RZ, R157 ;  /* 0x000000ffffe27224 */ /* 0x000fe400078e009d */
[----:B------:R-:W0:Y:S01]  /*0eb0*/  LDSM.16.M88.4 R156, [R15+0xe00] ;  /* 0x000e00000f9c783b */ /* 0x000e220000000200 */
[----:B------:R-:W-:Y:S01]  /*0ec0*/  CS2R R234, SRZ ;  /* 0x0000000000ea7805 */ /* 0x000fe2000001ff00 */
[----:B------:R-:W-:Y:S01]  /*0ed0*/  IMAD.MOV.U32 R6, RZ, RZ, R207 ;  /* 0x000000ffff067224 */ /* 0x000fe200078e00cf */
[----:B------:R-:W-:-:S06]  /*0ee0*/  CS2R R238, SRZ ;  /* 0x0000000000ee7805 */ /* 0x000fcc000001ff00 */
[----:B------:R-:W-:Y:S01]  /*0ef0*/  IMMA.16816.S8.S8 R232, R6.ROW, R0.COL, R232 ;  /* 0x0000000006e87237 */ /* 0x000fe200004054e8 */
[----:B------:R-:W-:Y:S02]  /*0f00*/  MOV R6, R30 ;  /* 0x0000001e00067202 */ /* 0x000fe40000000f00 */
[----:B------:R-:W-:-:S05]  /*0f10*/  CS2R R242, SRZ ;  /* 0x0000000000f27805 */ /* 0x000fca000001ff00 */
[-C--:B------:R-:W-:Y:S01]  /*0f20*/  IMMA.16816.S8.S8 R236, R6.ROW, R0.reuse.COL, R236 ;  /* 0x0000000006ec7237 */ /* 0x080fe200004054ec */
[----:B------:R-:W-:Y:S01]  /*0f30*/  IMAD.MOV.U32 R6, RZ, RZ, R214 ;  /* 0x000000ffff067224 */ /* 0x000fe200078e00d6 */
[----:B------:R-:W-:Y:S01]  /*0f40*/  CS2R R246, SRZ ;  /* 0x0000000000f67805 */ /* 0x000fe2000001ff00 */
[----:B0-----:R-:W-:Y:S01]  /*0f50*/  IMAD.MOV.U32 R2, RZ, RZ, R156 ;  /* 0x000000ffff027224 */ /* 0x001fe200078e009c */
[----:B------:R-:W-:Y:S01]  /*0f60*/  MOV R230, R157 ;  /* 0x0000009d00e67202 */ /* 0x000fe20000000f00 */
[----:B------:R-:W-:Y:S02]  /*0f70*/  IMAD.MOV.U32 R231, RZ, RZ, R159 ;  /* 0x000000ffffe77224 */ /* 0x000fe400078e009f */
[----:B------:R-:W-:Y:S02]  /*0f80*/  IMAD.MOV.U32 R227, RZ, RZ, R158 ;  /* 0x000000ffffe37224 */ /* 0x000fe400078e009e */
[----:B------:R-:W0:Y:S01]  /*0f90*/  LDSM.16.M88.4 R156, [R194+UR5+0x4200] ;  /* 0x00420005c29c783b */ /* 0x000e220008000200 */
[----:B------:R-:W-:Y:S01]  /*0fa0*/  IMMA.16816.S8.S8 R240, R6.ROW, R0.COL, R240 ;  /* 0x0000000006f07237 */ /* 0x000fe200004054f0 */
[----:B------:R-:W-:Y:S01]  /*0fb0*/  IMAD.MOV.U32 R6, RZ, RZ, R218 ;  /* 0x000000ffff067224 */ /* 0x000fe200078e00da */
[----:B------:R-:W-:-:S06]  /*0fc0*/  CS2R R250, SRZ ;  /* 0x0000000000fa7805 */ /* 0x000fcc000001ff00 */
[----:B------:R-:W-:Y:S01]  /*0fd0*/  IMMA.16816.S8.S8 R244, R6.ROW, R0.COL, R244 ;  /* 0x0000000006f47237 */ /* 0x000fe200004054f4 */
[----:B------:R-:W-:Y:S01]  /*0fe0*/  IMAD.MOV.U32 R6, RZ, RZ, R223 ;  /* 0x000000ffff067224 */ /* 0x000fe200078e00df */
[----:B------:R-:W-:-:S06]  /*0ff0*/  CS2R R34, SRZ ;  /* 0x0000000000227805 */ /* 0x000fcc000001ff00 */
[----:B------:R-:W-:Y:S01]  /*1000*/  IMMA.16816.S8.S8 R248, R6.ROW, R0.COL, R248 ;  /* 0x0000000006f87237 */ /* 0x000fe200004054f8 */
[----:B------:R-:W-:Y:S02]  /*1010*/  MOV R6, R2 ;  /* 0x0000000200067202 */ /* 0x000fe40000000f00 */
[----:B------:R-:W-:-:S05]  /*1020*/  CS2R R102, SRZ ;  /* 0x0000000000667805 */ /* 0x000fca000001ff00 */
[----:B------:R-:W-:Y:S01]  /*1030*/  IMMA.16816.S8.S8 R32, R6.ROW, R0.COL, R32 ;  /* 0x0000000006207237 */ /* 0x000fe20000405420 */
[----:B------:R-:W-:Y:S01]  /*1040*/  IMAD.MOV.U32 R6, RZ, RZ, R198 ;  /* 0x000000ffff067224 */ /* 0x000fe200078e00c6 */
[----:B------:R-:W-:Y:S02]  /*1050*/  CS2R R18, SRZ ;  /* 0x0000000000127805 */ /* 0x000fe4000001ff00 */
[----:B0-----:R-:W-:Y:S01]  /*1060*/  MOV R3, R156 ;  /* 0x0000009c00037202 */ /* 0x001fe20000000f00 */
[----:B------:R-:W-:Y:S01]  /*1070*/  IMAD.MOV.U32 R238, RZ, RZ, R158 ;  /* 0x000000ffffee7224 */ /* 0x000fe200078e009e */
[----:B------:R-:W-:Y:S01]  /*1080*/  MOV R215, R159 ;  /* 0x0000009f00d77202 */ /* 0x000fe20000000f00 */
[----:B------:R-:W-:-:S04]  /*1090*/  IMAD.MOV.U32 R219, RZ, RZ, R157 ;  /* 0x000000ffffdb7224 */ /* 0x000fc800078e009d */
[-C--:B------:R-:W-:Y:S01]  /*10a0*/  IMMA.16816.S8.S8 R156, R6.ROW, R3.reuse.COL, R100 ;  /* 0x00000003069c7237 */ /* 0x080fe20000405464 */
[----:B------:R-:W-:Y:S01]  /*10b0*/  IMAD.MOV.U32 R6, RZ, RZ, R203 ;  /* 0x000000ffff067224 */ /* 0x000fe200078e00cb */
[----:B------:R-:W-:Y:S02]  /*10c0*/  CS2R R14, SRZ ;  /* 0x00000000000e7805 */ /* 0x000fe4000001ff00 */
[----:B------:R-:W-:Y:S02]  /*10d0*/  CS2R R10, SRZ ;  /* 0x00000000000a7805 */ /* 0x000fe4000001ff00 */
[----:B------:R-:W-:Y:S01]  /*10e0*/  CS2R R22, SRZ ;  /* 0x0000000000167805 */ /* 0x000fe2000001ff00 */
[----:B------:R-:W0:Y:S01]  /*10f0*/  LDSM.16.M88.4 R100, [R194+UR5+0x4400] ;  /* 0x00440005c264783b */ /* 0x000e220008000200 */
[----:B------:R-:W-:Y:S01]  /*1100*/  IMMA.16816.S8.S8 R16, R6.ROW, R3.COL, R16 ;  /* 0x0000000306107237 */ /* 0x000fe20000405410 */
[----:B------:R-:W-:-:S07]  /*1110*/  IMAD.MOV.U32 R6, RZ, RZ, R207 ;  /* 0x000000ffff067224 */ /* 0x000fce00078e00cf */
[----:B------:R-:W-:Y:S01]  /*1120*/  IMMA.16816.S8.S8 R12, R6.ROW, R3.COL, R12 ;  /* 0x00000003060c7237 */ /* 0x000fe2000040540c */
[----:B------:R-:W-:-:S07]  /*1130*/  MOV R6, R30 ;  /* 0x0000001e00067202 */ /* 0x000fce0000000f00 */
[----:B------:R-:W-:Y:S01]  /*1140*/  IMMA.16816.S8.S8 R8, R6.ROW, R3.COL, R8 ;  /* 0x0000000306087237 */ /* 0x000fe20000405408 */
[----:B------:R-:W-:-:S15]  /*1150*/  IMAD.MOV.U32 R6, RZ, RZ, RZ ;  /* 0x000000ffff067224 */ /* 0x000fde00078e00ff */
[----:B------:R-:W-:Y:S01]  /*1160*/  MOV R10, R214 ;  /* 0x000000d6000a7202 */ /* 0x000fe20000000f00 */
[----:B------:R-:W-:-:S07]  /*1170*/  IMAD.MOV.U32 R11, RZ, RZ, RZ ;  /* 0x000000ffff0b7224 */ /* 0x000fce00078e00ff */
[----:B------:R-:W-:Y:S01]  /*1180*/  IMMA.16816.S8.S8 R4, R10.ROW, R3.COL, R4 ;  /* 0x000000030a047237 */ /* 0x000fe20000405404 */
[----:B------:R-:W-:-:S15]  /*1190*/  CS2R R26, SRZ ;  /* 0x00000000001a7805 */ /* 0x000fde000001ff00 */
[----:B------:R-:W-:Y:S01]  /*11a0*/  MOV R6, R218 ;  /* 0x000000da00067202 */ /* 0x000fe20000000f00 */
[----:B------:R-:W-:-:S07]  /*11b0*/  IMAD.MOV.U32 R7, RZ, RZ, RZ ;  /* 0x000000ffff077224 */ /* 0x000fce00078e00ff */
[----:B------:R-:W-:Y:S01]  /*11c0*/  IMMA.16816.S8.S8 R20, R6.ROW, R3.COL, R20 ;  /* 0x0000000306147237 */ /* 0x000fe20000405414 */
[----:B------:R-:W-:-:S07]  /*11d0*/  IMAD.MOV.U32 R6, RZ, RZ, R223 ;  /* 0x000000ffff067224 */ /* 0x000fce00078e00df */
[----:B------:R-:W-:Y:S01]  /*11e0*/  IMMA.16816.S8.S8 R24, R6.ROW, R3.COL, R24 ;  /* 0x0000000306187237 */ /* 0x000fe20000405418 */
[----:B------:R-:W-:Y:S01]  /*11f0*/  MOV R6, R2 ;  /* 0x0000000200067202 */ /* 0x000fe20000000f00 */
[----:B0-----:R-:W-:Y:S01]  /*1200*/  IMAD.MOV.U32 R0, RZ, RZ, R100 ;  /* 0x000000ffff007224 */ /* 0x001fe200078e0064 */
[----:B------:R-:W-:-:S14]  /*1210*/  CS2R R94, SRZ ;  /* 0x00000000005e7805 */ /* 0x000fdc000001ff00 */
[----:B------:R-:W-:Y:S01]  /*1220*/  IMAD.MOV.U32 R27, RZ, RZ, R30 ;  /* 0x000000ffff1b7224 */ /* 0x000fe200078e001e */
[----:B------:R-:W-:-:S07]  /*1230*/  CS2R R30, SRZ ;  /* 0x00000000001e7805 */ /* 0x000fce000001ff00 */
[----:B------:R-:W-:Y:S01]  /*1240*/  IMMA.16816.S8.S8 R28, R6.ROW, R3.COL, R28 ;  /* 0x00000003061c7237 */ /* 0x000fe2000040541c */
[----:B------:R-:W-:Y:S01]  /*1250*/  IMAD.MOV.U32 R6, RZ, RZ, R198 ;  /* 0x000000ffff067224 */ /* 0x000fe200078e00c6 */
[----:B------:R-:W-:Y:S01]  /*1260*/  MOV R246, R101 ;  /* 0x0000006500f67202 */ /* 0x000fe20000000f00 */
[----:B------:R-:W-:Y:S02]  /*1270*/  IMAD.MOV.U32 R243, RZ, RZ, R102 ;  /* 0x000000fffff37224 */ /* 0x000fe400078e0066 */
[----:B------:R-:W-:-:S03]  /*1280*/  IMAD.MOV.U32 R242, RZ, RZ, R103 ;  /* 0x000000fffff27224 */ /* 0x000fc600078e0067 */
[----:B------:R-:W-:Y:S01]  /*1290*/  IMMA.16816.S8.S8 R100, R6.ROW, R0.COL, R92 ;  /* 0x0000000006647237 */ /* 0x000fe2000040545c */
[----:B------:R-:W-:Y:S01]  /*12a0*/  IMAD.MOV.U32 R35, RZ, RZ, R157 ;  /* 0x000000ffff237224 */ /* 0x000fe200078e009d */
[----:B------:R-:W-:Y:S01]  /*12b0*/  MOV R34, R156 ;  /* 0x0000009c00227202 */ /* 0x000fe20000000f00 */
[----:B------:R-:W0:-:S15]  /*12c0*/  LDSM.16.M88.4 R92, [R194+UR5+0x4600] ;  /* 0x00460005c25c783b */ /* 0x000e1e0008000200 */
[----:B------:R-:W-:-:S01]  /*12d0*/  NOP ;  /* 0x0000000000007918 */ /* 0x000fc20000000000 */
[----:B------:R-:W-:Y:S01]  /*12e0*/  IMAD.MOV.U32 R11, RZ, RZ, R101 ;  /* 0x000000ffff0b7224 */ /* 0x000fe200078e0065 */
[----:B------:R-:W-:-:S05]  /*12f0*/  MOV R10, R100 ;  /* 0x00000064000a7202 */ /* 0x000fca0000000f00 */
[----:B------:R-:W-:Y:S04]  /*1300*/  STL.64 [R1+0x50], R10 ;  /* 0x0000500a01007387 */ /* 0x000fe80000100a00 */
[----:B------:R0:W-:Y:S04]  /*1310*/  STL.64 [R1+0x48], R8 ;  /* 0x0000480801007387 */ /* 0x0001e80000100a00 */
[----:B------:R-:W2:Y:S04]  /*1320*/  LDL.LU.64 R100, [R1+0x8] ;  /* 0x0000080001647983 */ /* 0x000ea80000300a00 */
[----:B------:R-:W3:Y:S01]  /*1330*/  LDL.LU.64 R156, [R1] ;  /* 0x00000000019c7983 */ /* 0x000ee20000300a00 */
[----:B------:R-:W-:Y:S01]  /*1340*/  CS2R R38, SRZ ;  /* 0x0000000000267805 */ /* 0x000fe2000001ff00 */
[----:B------:R-:W-:Y:S01]  /*1350*/  IMAD.MOV.U32 R6, RZ, RZ, R203 ;  /* 0x000000ffff067224 */ /* 0x000fe200078e00cb */
[----:B------:R-:W-:-:S06]  /*1360*/  CS2R R42, SRZ ;  /* 0x00000000002a7805 */ /* 0x000fcc000001ff00 */
[----:B------:R-:W-:Y:S01]  /*1370*/  IMMA.16816.S8.S8 R36, R6.ROW, R0.COL, R36 ;  /* 0x0000000006247237 */ /* 0x000fe20000405424 */
[----:B------:R-:W-:-:S07]  /*1380*/  IMAD.MOV.U32 R6, RZ, RZ, R207 ;  /* 0x000000ffff067224 */ /* 0x000fce00078e00cf */
[----:B------:R-:W-:Y:S01]  /*1390*/  IMMA.16816.S8.S8 R40, R6.ROW, R0.COL, R40 ;  /* 0x0000000006287237 */ /* 0x000fe20000405428 */
[----:B0-----:R-:W-:Y:S01]  /*13a0*/  MOV R8, R92 ;  /* 0x0000005c00087202 */ /* 0x001fe20000000f00 */
[----:B------:R-:W-:Y:S01]  /*13b0*/  IMAD.MOV.U32 R252, RZ, RZ, R95 ;  /* 0x000000fffffc7224 */ /* 0x000fe200078e005f */
[----:B------:R-:W-:Y:S02]  /*13c0*/  MOV R3, R94 ;  /* 0x0000005e00037202 */ /* 0x000fe40000000f00 */
[----:B------:R-:W-:Y:S02]  /*13d0*/  CS2R R46, SRZ ;  /* 0x00000000002e7805 */ /* 0x000fe4000001ff00 */
[----:B------:R-:W-:Y:S02]  /*13e0*/  MOV R6, R27 ;  /* 0x0000001b00067202 */ /* 0x000fe40000000f00 */
[----:B------:R-:W-:-:S08]  /*13f0*/  CS2R R50, SRZ ;  /* 0x0000000000327805 */ /* 0x000fd0000001ff00 */
[----:B------:R-:W-:Y:S02]  /*1400*/  IMAD.MOV.U32 R42, RZ, RZ, R93 ;  /* 0x000000ffff2a7224 */ /* 0x000fe400078e005d */
[----:B------:R-:W0:Y:S01]  /*1410*/  LDSM.16.M88.4 R92, [R194+UR5+0x4800] ;  /* 0x00480005c25c783b */ /* 0x000e220008000200 */
[----:B------:R-:W-:Y:S01]  /*1420*/  IMMA.16816.S8.S8 R44, R6.ROW, R0.COL, R44 ;  /* 0x00000000062c7237 */ /* 0x000fe2000040542c */
[----:B------:R-:W-:Y:S01]  /*1430*/  IMAD.MOV.U32 R6, RZ, RZ, R214 ;  /* 0x000000ffff067224 */ /* 0x000fe200078e00d6 */
[----:B------:R-:W-:-:S06]  /*1440*/  CS2R R54, SRZ ;  /* 0x0000000000367805 */ /* 0x000fcc000001ff00 */
[----:B------:R-:W-:Y:S01]  /*1450*/  IMMA.16816.S8.S8 R48, R6.ROW, R0.COL, R48 ;  /* 0x0000000006307237 */ /* 0x000fe20000405430 */
[----:B------:R-:W-:-:S07]  /*1460*/  IMAD.MOV.U32 R6, RZ, RZ, R218 ;  /* 0x000000ffff067224 */ /* 0x000fce00078e00da */
[----:B------:R-:W-:Y:S01]  /*1470*/  IMMA.16816.S8.S8 R52, R6.ROW, R0.COL, R52 ;  /* 0x0000000006347237 */ /* 0x000fe20000405434 */
[----:B------:R-:W-:Y:S01]  /*1480*/  CS2R R58, SRZ ;  /* 0x00000000003a7805 */ /* 0x000fe2000001ff00 */
[----:B------:R-:W-:Y:S01]  /*1490*/  IMAD.MOV.U32 R6, RZ, RZ, R223 ;  /* 0x000000ffff067224 */ /* 0x000fe200078e00df */
[----:B------:R-:W-:-:S06]  /*14a0*/  CS2R R62, SRZ ;  /* 0x00000000003e7805 */ /* 0x000fcc000001ff00 */
[----:B------:R-:W-:Y:S01]  /*14b0*/  IMAD.MOV.U32 R51, RZ, RZ, R2 ;  /* 0x000000ffff337224 */ /* 0x000fe200078e0002 */
[----:B------:R-:W-:Y:S01]  /*14c0*/  IMMA.16816.S8.S8 R56, R6.ROW, R0.COL, R56 ;  /* 0x0000000006387237 */ /* 0x000fe20000405438 */
[----:B------:R-:W-:-:S03]  /*14d0*/  CS2R R102, SRZ ;  /* 0x0000000000667805 */ /* 0x000fc6000001ff00 */
[----:B------:R-:W-:Y:S02]  /*14e0*/  MOV R6, R51 ;  /* 0x0000003300067202 */ /* 0x000fe40000000f00 */
[----:B0-----:R-:W-:Y:S01]  /*14f0*/  MOV R9, R92 ;  /* 0x0000005c00097202 */ /* 0x001fe20000000f00 */
[----:B------:R-:W-:Y:S01]  /*1500*/  IMAD.MOV.U32 R54, RZ, RZ, R93 ;  /* 0x000000ffff367224 */ /* 0x000fe200078e005d */
[----:B------:R-:W-:Y:S01]  /*1510*/  MOV R93, RZ ;  /* 0x000000ff005d7202 */ /* 0x000fe20000000f00 */
[----:B------:R-:W-:Y:S02]  /*1520*/  IMAD.MOV.U32 R92, RZ, RZ, R51 ;  /* 0x000000ffff5c7224 */ /* 0x000fe400078e0033 */
[----:B------:R-:W-:Y:S01]  /*1530*/  IMMA.16816.S8.S8 R60, R6.ROW, R0.COL, R60 ;  /* 0x00000000063c7237 */ /* 0x000fe2000040543c */
[----:B------:R-:W-:Y:S01]  /*1540*/  IMAD.MOV.U32 R2, RZ, RZ, R95 ;  /* 0x000000ffff027224 */ /* 0x000fe200078e005f */
[----:B------:R-:W-:Y:S02]  /*1550*/  MOV R0, R94 ;  /* 0x0000005e00007202 */ /* 0x000fe40000000f00 */
[----:B------:R-:W-:-:S02]  /*1560*/  CS2R R158, SRZ ;  /* 0x00000000009e7805 */ /* 0x000fc4000001ff00 */
[----:B------:R-:W-:Y:S01]  /*1570*/  CS2R R66, SRZ ;  /* 0x0000000000427805 */ /* 0x000fe2000001ff00 */
        /* <DEDUP_REMOVED lines=10> */
[----:B------:R-:W-:-:S06]  /*1620*/  CS2R R82, SRZ ;  /* 0x0000000000527805 */ /* 0x000fcc000001ff00 */
[----:B------:R-:W-:Y:S01]  /*1630*/  IMMA.16816.S8.S8 R76, R6.ROW, R8.COL, R76 ;  /* 0x00000008064c7237 */ /* 0x000fe2000040544c */
[----:B------:R-:W-:Y:S01]  /*1640*/  IMAD.MOV.U32 R6, RZ, RZ, R214 ;  /* 0x000000ffff067224 */ /* 0x000fe200078e00d6 */
[----:B------:R-:W-:-:S06]  /*1650*/  CS2R R86, SRZ ;  /* 0x0000000000567805 */ /* 0x000fcc000001ff00 */
[----:B--2---:R-:W-:Y:S01]  /*1660*/  IMMA.16816.S8.S8 R92, R92.ROW, R8.COL, R100 ;  /* 0x000000085c5c7237 */ /* 0x004fe20000405464 */
[----:B------:R-:W-:Y:S01]  /*1670*/  MOV R101, RZ ;  /* 0x000000ff00657202 */ /* 0x000fe20000000f00 */
[----:B------:R-:W-:-:S07]  /*1680*/  IMAD.MOV.U32 R100, RZ, RZ, R203 ;  /* 0x000000ffff647224 */ /* 0x000fce00078e00cb */
[----:B---3--:R-:W-:Y:S01]  /*1690*/  IMMA.16816.S8.S8 R100, R100.ROW, R9.COL, R156 ;  /* 0x0000000964647237 */ /* 0x008fe2000040549c */
[----:B------:R-:W2:Y:S07]  /*16a0*/  LDL.LU.64 R156, [R1+0x58] ;  /* 0x00005800019c7983 */ /* 0x000eae0000300a00 */
[----:B------:R-:W-:Y:S01]  /*16b0*/  IMMA.16816.S8.S8 R80, R6.ROW, R8.COL, R80 ;  /* 0x0000000806507237 */ /* 0x000fe20000405450 */
[----:B------:R-:W-:Y:S01]  /*16c0*/  IMAD.MOV.U32 R6, RZ, RZ, R218 ;  /* 0x000000ffff067224 */ /* 0x000fe200078e00da */
[----:B------:R-:W-:-:S06]  /*16d0*/  CS2R R90, SRZ ;  /* 0x00000000005a7805 */ /* 0x000fcc000001ff00 */
        /* <DEDUP_REMOVED lines=8> */
[----:B------:R-:W-:Y:S01]  /*1760*/  STL.64 [R1+0x40], R100 ;  /* 0x0000406401007387 */ /* 0x000fe20000100a00 */
[----:B------:R-:W-:-:S03]  /*1770*/  CS2R R110, SRZ ;  /* 0x00000000006e7805 */ /* 0x000fc6000001ff00 */
[----:B------:R-:W0:Y:S02]  /*1780*/  LDSM.16.M88.4 R100, [R194+UR5+0x4a00] ;  /* 0x004a0005c264783b */ /* 0x000e240008000200 */
[----:B------:R-:W-:Y:S01]  /*1790*/  IMMA.16816.S8.S8 R104, R6.ROW, R9.COL, R104 ;  /* 0x0000000906687237 */ /* 0x000fe20000405468 */
[----:B------:R-:W-:Y:S02]  /*17a0*/  MOV R6, R27 ;  /* 0x0000001b00067202 */ /* 0x000fe40000000f00 */
[----:B------:R-:W-:-:S05]  /*17b0*/  CS2R R114, SRZ ;  /* 0x0000000000727805 */ /* 0x000fca000001ff00 */
        /* <DEDUP_REMOVED lines=9> */
[-C--:B------:R-:W-:Y:S01]  /*1850*/  IMMA.16816.S8.S8 R120, R6.ROW, R9.reuse.COL, R120 ;  /* 0x0000000906787237 */ /* 0x080fe20000405478 */
[----:B------:R-:W-:Y:S02]  /*1860*/  IMAD.MOV.U32 R6, RZ, RZ, R51 ;  /* 0x000000ffff067224 */ /* 0x000fe400078e0033 */
[----:B------:R-:W-:Y:S02]  /*1870*/  IMAD.MOV.U32 R234, RZ, RZ, R131 ;  /* 0x000000ffffea7224 */ /* 0x000fe400078e0083 */
[----:B------:R-:W-:Y:S01]  /*1880*/  IMAD.MOV.U32 R239, RZ, RZ, R130 ;  /* 0x000000ffffef7224 */ /* 0x000fe200078e0082 */
[----:B------:R-:W-:Y:S01]  /*1890*/  CS2R R130, SRZ ;  /* 0x0000000000827805 */ /* 0x000fe2000001ff00 */
[----:B0-----:R-:W-:Y:S01]  /*18a0*/  IMAD.MOV.U32 R8, RZ, RZ, R100 ;  /* 0x000000ffff087224 */ /* 0x001fe200078e0064 */
[----:B------:R-:W-:Y:S01]  /*18b0*/  IMMA.16816.S8.S8 R124, R6.ROW, R9.COL, R124 ;  /* 0x00000009067c7237 */ /* 0x000fe2000040547c */
[----:B------:R-:W-:Y:S02]  /*18c0*/  MOV R6, R198 ;  /* 0x000000c600067202 */ /* 0x000fe40000000f00 */
[----:B------:R-:W-:-:S02]  /*18d0*/  MOV R235, R134 ;  /* 0x0000008600eb7202 */ /* 0x000fc40000000f00 */
[----:B------:R-:W-:-:S03]  /*18e0*/  CS2R R134, SRZ ;  /* 0x0000000000867805 */ /* 0x000fc6000001ff00 */
[----:B------:R-:W-:Y:S01]  /*18f0*/  IMMA.16816.S8.S8 R128, R6.ROW, R8.COL, R128 ;  /* 0x0000000806807237 */ /* 0x000fe20000405480 */
[----:B------:R-:W-:Y:S01]  /*1900*/  IMAD.MOV.U32 R6, RZ, RZ, R203 ;  /* 0x000000ffff067224 */ /* 0x000fe200078e00cb */
[----:B------:R-:W-:-:S06]  /*1910*/  CS2R R138, SRZ ;  /* 0x00000000008a7805 */ /* 0x000fcc000001ff00 */
[-C--:B------:R-:W-:Y:S01]  /*1920*/  IMMA.16816.S8.S8 R132, R6.ROW, R8.reuse.COL, R132 ;  /* 0x0000000806847237 */ /* 0x080fe20000405484 */
[----:B------:R-:W-:Y:S01]  /*1930*/  IMAD.MOV.U32 R6, RZ, RZ, R207 ;  /* 0x000000ffff067224 */ /* 0x000fe200078e00cf */
[----:B------:R-:W-:Y:S01]  /*1940*/  MOV R78, R103 ;  /* 0x00000067004e7202 */ /* 0x000fe20000000f00 */
[----:B------:R-:W-:Y:S01]  /*1950*/  IMAD.MOV.U32 R74, RZ, RZ, R101 ;  /* 0x000000ffff4a7224 */ /* 0x000fe200078e0065 */
[----:B------:R-:W-:Y:S01]  /*1960*/  CS2R R142, SRZ ;  /* 0x00000000008e7805 */ /* 0x000fe2000001ff00 */
[----:B------:R-:W-:Y:S02]  /*1970*/  IMAD.MOV.U32 R114, RZ, RZ, R102 ;  /* 0x000000ffff727224 */ /* 0x000fe400078e0066 */
[----:B------:R-:W0:Y:S01]  /*1980*/  LDSM.16.M88.4 R100, [R194+UR5+0x4c00] ;  /* 0x004c0005c264783b */ /* 0x000e220008000200 */
        /* <DEDUP_REMOVED lines=10> */
[----:B------:R-:W-:-:S07]  /*1a30*/  IMAD.MOV.U32 R6, RZ, RZ, R223 ;  /* 0x000000ffff067224 */ /* 0x000fce00078e00df */
[----:B------:R-:W-:Y:S01]  /*1a40*/  IMMA.16816.S8.S8 R152, R6.ROW, R8.COL, R152 ;  /* 0x0000000806987237 */ /* 0x000fe20000405498 */
[----:B------:R-:W-:Y:S02]  /*1a50*/  MOV R6, R51 ;  /* 0x0000003300067202 */ /* 0x000fe40000000f00 */
[----:B------:R-:W-:Y:S02]  /*1a60*/  MOV R9, R163 ;  /* 0x000000a300097202 */ /* 0x000fe40000000f00 */
[----:B0-----:R-:W-:Y:S01]  /*1a70*/  MOV R38, R100 ;  /* 0x0000006400267202 */ /* 0x001fe20000000f00 */
[----:B------:R-:W-:Y:S01]  /*1a80*/  IMAD.MOV.U32 R10, RZ, RZ, R166 ;  /* 0x000000ffff0a7224 */ /* 0x000fe200078e00a6 */
[----:B------:R-:W-:Y:S02]  /*1a90*/  MOV R11, R167 ;  /* 0x000000a7000b7202 */ /* 0x000fe40000000f00 */
[----:B------:R-:W-:Y:S01]  /*1aa0*/  CS2R R166, SRZ ;  /* 0x0000000000a67805 */ /* 0x000fe2000001ff00 */
[----:B------:R-:W-:Y:S01]  /*1ab0*/  IMAD.MOV.U32 R18, RZ, RZ, R171 ;  /* 0x000000ffff127224 */ /* 0x000fe200078e00ab */
[----:B------:R-:W-:-:S02]  /*1ac0*/  MOV R30, R170 ;  /* 0x000000aa001e7202 */ /* 0x000fc40000000f00 */
[----:B------:R-:W-:Y:S01]  /*1ad0*/  CS2R R170, SRZ ;  /* 0x0000000000aa7805 */ /* 0x000fe2000001ff00 */
[----:B------:R-:W-:Y:S01]  /*1ae0*/  IMAD.MOV.U32 R131, RZ, RZ, R103 ;  /* 0x000000ffff837224 */ /* 0x000fe200078e0067 */
[----:B------:R-:W-:Y:S01]  /*1af0*/  MOV R130, R101 ;  /* 0x0000006500827202 */ /* 0x000fe20000000f00 */
[----:B------:R-:W-:Y:S01]  /*1b00*/  IMAD.MOV.U32 R126, RZ, RZ, R102 ;  /* 0x000000ffff7e7224 */ /* 0x000fe200078e0066 */
[----:B------:R-:W-:Y:S01]  /*1b10*/  MOV R247, R174 ;  /* 0x000000ae00f77202 */ /* 0x000fe20000000f00 */
[----:B------:R-:W-:Y:S01]  /*1b20*/  IMAD.MOV.U32 R31, RZ, RZ, R175 ;  /* 0x000000ffff1f7224 */ /* 0x000fe200078e00af */
[----:B------:R-:W-:Y:S01]  /*1b30*/  CS2R R174, SRZ ;  /* 0x0000000000ae7805 */ /* 0x000fe2000001ff00 */
[----:B------:R0:W1:Y:S01]  /*1b40*/  LDSM.16.M88.4 R100, [R194+UR5+0x4e00] ;  /* 0x004e0005c264783b */ /* 0x0000620008000200 */
        /* <DEDUP_REMOVED lines=9> */
[----:B------:R-:W-:Y:S02]  /*1be0*/  MOV R234, R186 ;  /* 0x000000ba00ea7202 */ /* 0x000fe40000000f00 */
[----:B------:R-:W-:Y:S01]  /*1bf0*/  CS2R R186, SRZ ;  /* 0x0000000000ba7805 */ /* 0x000fe2000001ff00 */
[----:B------:R-:W-:Y:S01]  /*1c00*/  IMAD.MOV.U32 R23, RZ, RZ, R238 ;  /* 0x000000ffff177224 */ /* 0x000fe200078e00ee */
[----:B------:R-:W-:Y:S01]  /*1c10*/  MOV R14, R239 ;  /* 0x000000ef000e7202 */ /* 0x000fe20000000f00 */
[----:B------:R-:W-:Y:S01]  /*1c20*/  IMAD.MOV.U32 R239, RZ, RZ, R191 ;  /* 0x000000ffffef7224 */ /* 0x000fe200078e00bf */
[----:B------:R-:W-:-:S02]  /*1c30*/  MOV R238, R190 ;  /* 0x000000be00ee7202 */ /* 0x000fc40000000f00 */
[----:B------:R-:W-:Y:S01]  /*1c40*/  CS2R R190, SRZ ;  /* 0x0000000000be7805 */ /* 0x000fe2000001ff00 */
[----:B------:R-:W-:Y:S01]  /*1c50*/  IMAD.MOV.U32 R62, RZ, RZ, R195 ;  /* 0x000000ffff3e7224 */ /* 0x000fe200078e00c3 */
[----:B0-----:R-:W-:Y:S02]  /*1c60*/  CS2R R194, SRZ ;  /* 0x0000000000c27805 */ /* 0x001fe4000001ff00 */
[----:B------:R-:W-:Y:S02]  /*1c70*/  MOV R39, R11 ;  /* 0x0000000b00277202 */ /* 0x000fe40000000f00 */
[----:B------:R-:W-:Y:S02]  /*1c80*/  MOV R11, R199 ;  /* 0x000000c7000b7202 */ /* 0x000fe40000000f00 */
[----:B-1----:R-:W-:Y:S01]  /*1c90*/  MOV R46, R100 ;  /* 0x00000064002e7202 */ /* 0x002fe20000000f00 */
[----:B--2---:R-:W-:Y:S01]  /*1ca0*/  IMMA.16816.S8.S8 R156, R6.ROW, R8.COL, R156 ;  /* 0x00000008069c7237 */ /* 0x004fe2000040549c */
[----:B------:R-:W-:Y:S01]  /*1cb0*/  IMAD.MOV.U32 R8, RZ, RZ, R162 ;  /* 0x000000ffff087224 */ /* 0x000fe200078e00a2 */
[----:B------:R-:W-:Y:S01]  /*1cc0*/  CS2R R162, SRZ ;  /* 0x0000000000a27805 */ /* 0x000fe2000001ff00 */
[----:B------:R-:W-:-:S07]  /*1cd0*/  IMAD.MOV.U32 R6, RZ, RZ, R198 ;  /* 0x000000ffff067224 */ /* 0x000fce00078e00c6 */
[----:B------:R-:W-:Y:S01]  /*1ce0*/  IMMA.16816.S8.S8 R160, R6.ROW, R38.COL, R160 ;  /* 0x0000002606a07237 */ /* 0x000fe200004054a0 */
[----:B------:R-:W-:-:S07]  /*1cf0*/  MOV R6, R203 ;  /* 0x000000cb00067202 */ /* 0x000fce0000000f00 */
[----:B------:R-:W-:Y:S01]  /*1d00*/  IMMA.16816.S8.S8 R164, R6.ROW, R38.COL, R164 ;  /* 0x0000002606a47237 */ /* 0x000fe200004054a4 */
        /* <DEDUP_REMOVED lines=12> */
[----:B------:R-:W-:Y:S02]  /*1dd0*/  MOV R6, R198 ;  /* 0x000000c600067202 */ /* 0x000fe40000000f00 */
[----:B------:R-:W-:-:S05]  /*1de0*/  CS2R R198, SRZ ;  /* 0x0000000000c67805 */ /* 0x000fca000001ff00 */
[----:B------:R-:W-:Y:S01]  /*1df0*/  IMMA.16816.S8.S8 R192, R6.ROW, R46.COL, R192 ;  /* 0x0000002e06c07237 */ /* 0x000fe200004054c0 */
[----:B------:R-:W-:-:S07]  /*1e00*/  IMAD.MOV.U32 R6, RZ, RZ, R203 ;  /* 0x000000ffff067224 */ /* 0x000fce00078e00cb */
[----:B------:R-:W-:Y:S01]  /*1e10*/  IMMA.16816.S8.S8 R196, R6.ROW, R46.COL, R196 ;  /* 0x0000002e06c47237 */ /* 0x000fe200004054c4 */
[----:B------:R-:W-:-:S15]  /*1e20*/  IMAD.MOV.U32 R6, RZ, RZ, R207 ;  /* 0x000000ffff067224 */ /* 0x000fde00078e00cf */
[----:B------:R-:W-:Y:S02]  /*1e30*/  MOV R199, R202 ;  /* 0x000000ca00c77202 */ /* 0x000fe40000000f00 */
[----:B------:R-:W-:-:S07]  /*1e40*/  CS2R R202, SRZ ;  /* 0x0000000000ca7805 */ /* 0x000fce000001ff00 */
[----:B------:R-:W-:Y:S01]  /*1e50*/  IMMA.16816.S8.S8 R200, R6.ROW, R46.COL, R200 ;  /* 0x0000002e06c87237 */ /* 0x000fe200004054c8 */
[----:B------:R-:W-:Y:S02]  /*1e60*/  IMAD.MOV.U32 R6, RZ, RZ, R27 ;  /* 0x000000ffff067224 */ /* 0x000fe400078e001b */
[----:B------:R-:W-:Y:S02]  /*1e70*/  IMAD.MOV.U32 R43, RZ, RZ, R30 ;  /* 0x000000ffff2b7224 */ /* 0x000fe400078e001e */
[----:B------:R-:W-:Y:S01]  /*1e80*/  IMAD.MOV.U32 R30, RZ, RZ, R26 ;  /* 0x000000ffff1e7224 */ /* 0x000fe200078e001a */
[----:B------:R-:W-:Y:S01]  /*1e90*/  MOV R26, R210 ;  /* 0x000000d2001a7202 */ /* 0x000fe20000000f00 */
[----:B------:R-:W-:-:S09]  /*1ea0*/  IMAD.MOV.U32 R27, RZ, RZ, R211 ;  /* 0x000000ffff1b7224 */ /* 0x000fd200078e00d3 */
[----:B------:R-:W-:Y:S02]  /*1eb0*/  MOV R203, R206 ;  /* 0x000000ce00cb7202 */ /* 0x000fe40000000f00 */
[----:B------:R-:W-:Y:S02]  /*1ec0*/  CS2R R206, SRZ ;  /* 0x0000000000ce7805 */ /* 0x000fe4000001ff00 */
[----:B------:R-:W-:Y:S01]  /*1ed0*/  CS2R R210, SRZ ;  /* 0x0000000000d27805 */ /* 0x000fe2000001ff00 */
[----:B------:R-:W-:-:S04]  /*1ee0*/  IMAD.MOV.U32 R38, RZ, RZ, R10 ;  /* 0x000000ffff267224 */ /* 0x000fc800078e000a */
[-C--:B------:R-:W-:Y:S01]  /*1ef0*/  IMMA.16816.S8.S8 R204, R6.ROW, R46.reuse.COL, R204 ;  /* 0x0000002e06cc7237 */ /* 0x080fe200004054cc */
[----:B------:R-:W-:Y:S01]  /*1f00*/  IMAD.MOV.U32 R6, RZ, RZ, R214 ;  /* 0x000000ffff067224 */ /* 0x000fe200078e00d6 */
[----:B------:R-:W-:Y:S02]  /*1f10*/  MOV R10, R31 ;  /* 0x0000001f000a7202 */ /* 0x000fe40000000f00 */
[----:B------:R-:W-:Y:S02]  /*1f20*/  MOV R31, R22 ;  /* 0x00000016001f7202 */ /* 0x000fe40000000f00 */
[----:B------:R-:W-:Y:S02]  /*1f30*/  MOV R22, R215 ;  /* 0x000000d700167202 */ /* 0x000fe40000000f00 */
[----:B------:R-:W-:Y:S01]  /*1f40*/  CS2R R214, SRZ ;  /* 0x0000000000d67805 */ /* 0x000fe2000001ff00 */
[----:B------:R-:W-:Y:S01]  /*1f50*/  IMMA.16816.S8.S8 R208, R6.ROW, R46.COL, R208 ;  /* 0x0000002e06d07237 */ /* 0x000fe200004054d0 */
[----:B------:R-:W-:Y:S01]  /*1f60*/  MOV R6, R218 ;  /* 0x000000da00067202 */ /* 0x000fe20000000f00 */
[----:B------:R-:W-:Y:S01]  /*1f70*/  IMAD.MOV.U32 R47, RZ, RZ, R219 ;  /* 0x000000ffff2f7224 */ /* 0x000fe200078e00db */
        /* <DEDUP_REMOVED lines=8> */
[----:B------:R-:W-:Y:S01]  /*2000*/  MOV R46, R8 ;  /* 0x00000008002e7202 */ /* 0x000fe20000000f00 */
[----:B------:R-:W-:Y:S02]  /*2010*/  IMAD.MOV.U32 R8, RZ, RZ, R250 ;  /* 0x000000ffff087224 */ /* 0x000fe400078e00fa */
[----:B------:R-:W-:Y:S02]  /*2020*/  IMAD.MOV.U32 R250, RZ, RZ, R227 ;  /* 0x000000fffffa7224 */ /* 0x000fe400078e00e3 */
[----:B------:R-:W-:Y:S02]  /*2030*/  IMAD.MOV.U32 R6, RZ, RZ, R199 ;  /* 0x000000ffff067224 */ /* 0x000fe400078e00c7 */
[----:B------:R-:W-:Y:S01]  /*2040*/  IMAD.MOV.U32 R71, RZ, RZ, R43 ;  /* 0x000000ffff477224 */ /* 0x000fe200078e002b */
[----:B------:R-:W-:-:S07]  /*2050*/  MOV R43, R251 ;  /* 0x000000fb002b7202 */ /* 0x000fce0000000f00 */
[----:B------:R-:W-:Y:S02]  /*2060*/  MOV R222, R226 ;  /* 0x000000e200de7202 */ /* 0x000fe40000000f00 */
[----:B------:R-:W-:Y:S01]  /*2070*/  CS2R R226, SRZ ;  /* 0x0000000000e27805 */ /* 0x000fe2000001ff00 */
[----:B------:R-:W-:Y:S01]  /*2080*/  IMAD.MOV.U32 R251, RZ, RZ, R231 ;  /* 0x000000fffffb7224 */ /* 0x000fe200078e00e7 */
[----:B------:R-:W-:Y:S02]  /*2090*/  MOV R58, R230 ;  /* 0x000000e6003a7202 */ /* 0x000fe40000000f00 */
[----:B------:R-:W-:-:S03]  /*20a0*/  CS2R R230, SRZ ;  /* 0x0000000000e67805 */ /* 0x000fc6000001ff00 */
[-C--:B------:R-:W-:Y:S01]  /*20b0*/  IMMA.16816.S8.S8 R224, R6.ROW, R11.reuse.COL, R224 ;  /* 0x0000000b06e07237 */ /* 0x080fe200004054e0 */
[----:B------:R-:W-:Y:S01]  /*20c0*/  MOV R6, R203 ;  /* 0x000000cb00067202 */ /* 0x000fe20000000f00 */
[----:B------:R-:W-:Y:S01]  /*20d0*/  IMAD.MOV.U32 R166, RZ, RZ, R103 ;  /* 0x000000ffffa67224 */ /* 0x000fe200078e0067 */
[----:B------:R-:W-:Y:S01]  /*20e0*/  MOV R103, R47 ;  /* 0x0000002f00677202 */ /* 0x000fe20000000f00 */
[----:B------:R-:W-:Y:S01]  /*20f0*/  IMAD.MOV.U32 R47, RZ, RZ, R9 ;  /* 0x000000ffff2f7224 */ /* 0x000fe200078e0009 */
[----:B------:R-:W-:Y:S01]  /*2100*/  MOV R51, R10 ;  /* 0x0000000a00337202 */ /* 0x000fe20000000f00 */
[----:B------:R-:W-:Y:S01]  /*2110*/  IMAD.MOV.U32 R9, RZ, RZ, R234 ;  /* 0x000000ffff097224 */ /* 0x000fe200078e00ea */
[----:B------:R-:W-:Y:S01]  /*2120*/  MOV R10, R235 ;  /* 0x000000eb000a7202 */ /* 0x000fe20000000f00 */
[----:B------:R-:W-:Y:S01]  /*2130*/  IMMA.16816.S8.S8 R228, R6.ROW, R11.COL, R228 ;  /* 0x0000000b06e47237 */ /* 0x000fe200004054e4 */
[----:B------:R-:W-:Y:S01]  /*2140*/  CS2R R234, SRZ ;  /* 0x0000000000ea7805 */ /* 0x000fe2000001ff00 */
[----:B------:R-:W-:-:S07]  /*2150*/  IMAD.MOV.U32 R6, RZ, RZ, R62 ;  /* 0x000000ffff067224 */ /* 0x000fce00078e003e */
[----:B------:R-:W-:Y:S01]  /*2160*/  IMMA.16816.S8.S8 R232, R6.ROW, R11.COL, R232 ;  /* 0x0000000b06e87237 */ /* 0x000fe200004054e8 */
[----:B------:R-:W-:Y:S01]  /*2170*/  IMAD.MOV.U32 R82, RZ, RZ, R46 ;  /* 0x000000ffff527224 */ /* 0x000fe200078e002e */
[----:B------:R-:W-:Y:S01]  /*2180*/  MOV R63, R238 ;  /* 0x000000ee003f7202 */ /* 0x000fe20000000f00 */
[----:B------:R-:W-:Y:S01]  /*2190*/  IMAD.MOV.U32 R46, RZ, RZ, R239 ;  /* 0x000000ffff2e7224 */ /* 0x000fe200078e00ef */
[----:B------:R-:W-:Y:S02]  /*21a0*/  CS2R R238, SRZ ;  /* 0x0000000000ee7805 */ /* 0x000fe4000001ff00 */
[----:B------:R-:W-:Y:S01]  /*21b0*/  MOV R86, R38 ;  /* 0x0000002600567202 */ /* 0x000fe20000000f00 */
[----:B------:R-:W-:-:S09]  /*21c0*/  IMAD.MOV.U32 R87, RZ, RZ, R39 ;  /* 0x000000ffff577224 */ /* 0x000fd200078e0027 */
[----:B------:R-:W-:-:S04]  /*21d0*/  MOV R234, R51 ;  /* 0x0000003300ea7202 */ /* 0x000fc80000000f00 */
[----:B------:R-:W-:Y:S01]  /*21e0*/  MOV R6, R234 ;  /* 0x000000ea00067202 */ /* 0x000fe20000000f00 */
[----:B------:R-:W-:Y:S01]  /*21f0*/  IMAD.MOV.U32 R39, RZ, RZ, R242 ;  /* 0x000000ffff277224 */ /* 0x000fe200078e00f2 */
[----:B------:R-:W-:Y:S02]  /*2200*/  MOV R38, R243 ;  /* 0x000000f300267202 */ /* 0x000fe40000000f00 */
[----:B------:R-:W-:-:S03]  /*2210*/  CS2R R242, SRZ ;  /* 0x0000000000f27805 */ /* 0x000fc6000001ff00 */
[----:B------:R-:W-:Y:S01]  /*2220*/  IMMA.16816.S8.S8 R236, R6.ROW, R11.COL, R236 ;  /* 0x0000000b06ec7237 */ /* 0x000fe200004054ec */
[----:B------:R-:W-:Y:S01]  /*2230*/  IMAD.MOV.U32 R6, RZ, RZ, R71 ;  /* 0x000000ffff067224 */ /* 0x000fe200078e0047 */
[----:B------:R-:W-:Y:S01]  /*2240*/  MOV R67, R247 ;  /* 0x000000f700437202 */ /* 0x000fe20000000f00 */
[----:B------:R-:W-:Y:S01]  /*2250*/  IMAD.MOV.U32 R66, RZ, RZ, R246 ;  /* 0x000000ffff427224 */ /* 0x000fe200078e00f6 */
[----:B------:R-:W-:-:S04]  /*2260*/  CS2R R246, SRZ ;  /* 0x0000000000f67805 */ /* 0x000fc8000001ff00 */
[----:B------:R-:W-:Y:S01]  /*2270*/  IMMA.16816.S8.S8 R240, R6.ROW, R11.COL, R240 ;  /* 0x0000000b06f07237 */ /* 0x000fe200004054f0 */
[----:B------:R-:W-:Y:S01]  /*2280*/  MOV R6, R219 ;  /* 0x000000db00067202 */ /* 0x000fe20000000f00 */
[----:B------:R-:W-:Y:S01]  /*2290*/  IMAD.MOV.U32 R55, RZ, RZ, R251 ;  /* 0x000000ffff377224 */ /* 0x000fe200078e00fb */
[----:B------:R-:W-:Y:S02]  /*22a0*/  MOV R59, R250 ;  /* 0x000000fa003b7202 */ /* 0x000fe40000000f00 */
[----:B------:R-:W-:-:S03]  /*22b0*/  CS2R R250, SRZ ;  /* 0x0000000000fa7805 */ /* 0x000fc6000001ff00 */
[-C--:B------:R-:W-:Y:S01]  /*22c0*/  IMMA.16816.S8.S8 R244, R6.ROW, R11.reuse.COL, R244 ;  /* 0x0000000b06f47237 */ /* 0x080fe200004054f4 */
[----:B------:R-:W-:Y:S01]  /*22d0*/  IMAD.MOV.U32 R6, RZ, RZ, R222 ;  /* 0x000000ffff067224 */ /* 0x000fe200078e00de */
[----:B------:R-:W-:Y:S01]  /*22e0*/  MOV R83, R47 ;  /* 0x0000002f00537202 */ /* 0x000fe20000000f00 */
[----:B------:R-:W-:Y:S01]  /*22f0*/  IMAD.MOV.U32 R47, RZ, RZ, R8 ;  /* 0x000000ffff2f7224 */ /* 0x000fe200078e0008 */
[----:B------:R-:W-:Y:S01]  /*2300*/  MOV R51, R9 ;  /* 0x0000000900337202 */ /* 0x000fe20000000f00 */
[----:B------:R-:W-:Y:S01]  /*2310*/  IMAD.MOV.U32 R8, RZ, RZ, R34 ;  /* 0x000000ffff087224 */ /* 0x000fe200078e0022 */
[----:B------:R-:W-:Y:S02]  /*2320*/  MOV R9, R35 ;  /* 0x0000002300097202 */ /* 0x000fe40000000f00 */
[----:B------:R-:W-:Y:S01]  /*2330*/  CS2R R34, SRZ ;  /* 0x0000000000227805 */ /* 0x000fe2000001ff00 */
[----:B------:R-:W-:Y:S01]  /*2340*/  IMMA.16816.S8.S8 R248, R6.ROW, R11.COL, R248 ;  /* 0x0000000b06f87237 */ /* 0x000fe200004054f8 */
[----:B------:R-:W-:Y:S01]  /*2350*/  MOV R6, R58 ;  /* 0x0000003a00067202 */ /* 0x000fe20000000f00 */
[----:B------:R-:W-:-:S02]  /*2360*/  IMAD.MOV.U32 R50, RZ, RZ, R10 ;  /* 0x000000ffff327224 */ /* 0x000fc400078e000a */
[----:B------:R-:W-:-:S04]  /*2370*/  IMAD.MOV.U32 R10, RZ, RZ, RZ ;  /* 0x000000ffff0a7224 */ /* 0x000fc800078e00ff */
[----:B------:R-:W-:Y:S01]  /*2380*/  IMMA.16816.S8.S8 R32, R6.ROW, R11.COL, R32 ;  /* 0x0000000b06207237 */ /* 0x000fe20000405420 */
[----:B------:R-:W-:Y:S01]  /*2390*/  MOV R11, RZ ;  /* 0x000000ff000b7202 */ /* 0x000fe20000000f00 */
[----:B------:R-:W-:-:S07]  /*23a0*/  IMAD.MOV.U32 R6, RZ, RZ, R199 ;  /* 0x000000ffff067224 */ /* 0x000fce00078e00c7 */
[----:B------:R-:W-:-:S15]  /*23b0*/  IMMA.16816.S8.S8 R8, R6.ROW, R103.COL, R8 ;  /* 0x0000006706087237 */ /* 0x000fde0000405408 */
[----:B------:R-:W-:-:S04]  /*23c0*/  NOP ;  /* 0x0000000000007918 */ /* 0x000fc80000000000 */
[----:B------:R-:W2:Y:S01]  /*23d0*/  LDL.LU.64 R10, [R1+0x50] ;  /* 0x00005000010a7983 */ /* 0x000ea20000300a00 */
[----:B------:R-:W-:Y:S01]  /*23e0*/  MOV R35, R9 ;  /* 0x0000000900237202 */ /* 0x000fe20000000f00 */
[----:B------:R-:W-:Y:S02]  /*23f0*/  IMAD.MOV.U32 R34, RZ, RZ, R8 ;  /* 0x000000ffff227224 */ /* 0x000fe400078e0008 */
[----:B------:R-:W3:Y:S01]  /*2400*/  LDL.LU.64 R8, [R1+0x48] ;  /* 0x0000480001087983 */ /* 0x000ee20000300a00 */
[----:B------:R-:W-:Y:S02]  /*2410*/  MOV R91, R87 ;  /* 0x00000057005b7202 */ /* 0x000fe40000000f00 */
[----:B------:R-:W-:Y:S01]  /*2420*/  MOV R87, R42 ;  /* 0x0000002a00577202 */ /* 0x000fe20000000f00 */
[----:B------:R-:W-:Y:S01]  /*2430*/  IMAD.MOV.U32 R42, RZ, RZ, R18 ;  /* 0x000000ffff2a7224 */ /* 0x000fe200078e0012 */
[----:B------:R-:W-:Y:S02]  /*2440*/  MOV R99, R19 ;  /* 0x0000001300637202 */ /* 0x000fe40000000f00 */
[----:B------:R-:W-:Y:S01]  /*2450*/  CS2R R18, SRZ ;  /* 0x0000000000127805 */ /* 0x000fe2000001ff00 */
[----:B------:R-:W-:Y:S01]  /*2460*/  IMAD.MOV.U32 R6, RZ, RZ, R203 ;  /* 0x000000ffff067224 */ /* 0x000fe200078e00cb */
[----:B------:R-:W-:Y:S01]  /*2470*/  MOV R127, R66 ;  /* 0x00000042007f7202 */ /* 0x000fe20000000f00 */
[----:B------:R-:W-:Y:S01]  /*2480*/  IMAD.MOV.U32 R66, RZ, RZ, R63 ;  /* 0x000000ffff427224 */ /* 0x000fe200078e003f */
[----:B------:R-:W-:Y:S01]  /*2490*/  MOV R70, R46 ;  /* 0x0000002e00467202 */ /* 0x000fe20000000f00 */
[----:B------:R-:W-:Y:S01]  /*24a0*/  IMAD.MOV.U32 R46, RZ, RZ, R43 ;  /* 0x000000ffff2e7224 */ /* 0x000fe200078e002b */
[----:B------:R-:W-:Y:S01]  /*24b0*/  MOV R43, R15 ;  /* 0x0000000f002b7202 */ /* 0x000fe20000000f00 */
[----:B------:R-:W-:Y:S01]  /*24c0*/  IMAD.MOV.U32 R63, RZ, RZ, R14 ;  /* 0x000000ffff3f7224 */ /* 0x000fe200078e000e */
[----:B------:R-:W-:Y:S01]  /*24d0*/  IMMA.16816.S8.S8 R16, R6.ROW, R103.COL, R16 ;  /* 0x0000006706107237 */ /* 0x000fe20000405410 */
[----:B------:R-:W-:-:S02]  /*24e0*/  CS2R R14, SRZ ;  /* 0x00000000000e7805 */ /* 0x000fc4000001ff00 */
[----:B------:R-:W-:Y:S01]  /*24f0*/  MOV R6, R62 ;  /* 0x0000003e00067202 */ /* 0x000fe20000000f00 */
[----:B------:R-:W-:-:S06]  /*2500*/  IMAD.MOV.U32 R122, RZ, RZ, R101 ;  /* 0x000000ffff7a7224 */ /* 0x000fcc00078e0065 */
[----:B------:R-:W-:Y:S01]  /*2510*/  IMMA.16816.S8.S8 R12, R6.ROW, R103.COL, R12 ;  /* 0x00000067060c7237 */ /* 0x000fe2000040540c */
[----:B------:R-:W-:Y:S01]  /*2520*/  IMAD.MOV.U32 R6, RZ, RZ, R234 ;  /* 0x000000ffff067224 */ /* 0x000fe200078e00ea */
[----:B------:R-:W-:Y:S01]  /*2530*/  MOV R75, R23 ;  /* 0x00000017004b7202 */ /* 0x000fe20000000f00 */
[----:B------:R-:W-:Y:S01]  /*2540*/  IMAD.MOV.U32 R79, RZ, RZ, R22 ;  /* 0x000000ffff4f7224 */ /* 0x000fe200078e0016 */
[----:B------:R-:W-:Y:S01]  /*2550*/  CS2R R22, SRZ ;  /* 0x0000000000167805 */ /* 0x000fe2000001ff00 */
[----:B------:R-:W-:Y:S01]  /*2560*/  IMAD.MOV.U32 R94, RZ, RZ, R26 ;  /* 0x000000ffff5e7224 */ /* 0x000fe200078e001a */
[----:B------:R-:W-:Y:S02]  /*2570*/  MOV R98, R27 ;  /* 0x0000001b00627202 */ /* 0x000fe40000000f00 */
[----:B------:R-:W-:Y:S01]  /*2580*/  CS2R R26, SRZ ;  /* 0x00000000001a7805 */ /* 0x000fe2000001ff00 */
[----:B------:R-:W-:Y:S01]  /*2590*/  IMAD.MOV.U32 R90, RZ, RZ, R86 ;  /* 0x000000ffff5a7224 */ /* 0x000fe200078e0056 */
[----:B------:R-:W-:Y:S01]  /*25a0*/  MOV R95, R31 ;  /* 0x0000001f005f7202 */ /* 0x000fe20000000f00 */
[----:B------:R-:W-:Y:S01]  /*25b0*/  IMAD.MOV.U32 R86, RZ, RZ, R30 ;  /* 0x000000ffff567224 */ /* 0x000fe200078e001e */
[----:B------:R-:W-:-:S02]  /*25c0*/  CS2R R30, SRZ ;  /* 0x00000000001e7805 */ /* 0x000fc4000001ff00 */
[----:B------:R-:W-:Y:S02]  /*25d0*/  MOV R118, R102 ;  /* 0x0000006600767202 */ /* 0x000fe40000000f00 */
[----:B------:R-:W-:Y:S01]  /*25e0*/  MOV R142, R38 ;  /* 0x00000026008e7202 */ /* 0x000fe20000000f00 */
[----:B------:R-:W-:Y:S01]  /*25f0*/  IMAD.MOV.U32 R106, RZ, RZ, R46 ;  /* 0x000000ffff6a7224 */ /* 0x000fe200078e002e */
[----:B------:R-:W-:Y:S02]  /*2600*/  MOV R111, R47 ;  /* 0x0000002f006f7202 */ /* 0x000fe40000000f00 */
[----:B------:R-:W-:Y:S02]  /*2610*/  CS2R R46, SRZ ;  /* 0x00000000002e7805 */ /* 0x000fe4000001ff00 */
[----:B------:R-:W-:Y:S01]  /*2620*/  MOV R119, R50 ;  /* 0x0000003200777202 */ /* 0x000fe20000000f00 */
[----:B------:R-:W-:Y:S01]  /*2630*/  IMAD.MOV.U32 R115, RZ, RZ, R51 ;  /* 0x000000ffff737224 */ /* 0x000fe200078e0033 */
[----:B------:R-:W-:-:S02]  /*2640*/  CS2R R50, SRZ ;  /* 0x0000000000327805 */ /* 0x000fc4000001ff00 */
[----:B------:R-:W-:Y:S01]  /*2650*/  MOV R110, R54 ;  /* 0x00000036006e7202 */ /* 0x000fe20000000f00 */
[----:B------:R-:W-:Y:S01]  /*2660*/  IMAD.MOV.U32 R163, RZ, RZ, R87 ;  /* 0x000000ffffa37224 */ /* 0x000fe200078e0057 */
[----:B------:R-:W-:Y:S01]  /*2670*/  MOV R87, R79 ;  /* 0x0000004f00577202 */ /* 0x000fe20000000f00 */
[----:B------:R-:W-:Y:S01]  /*2680*/  IMAD.MOV.U32 R79, RZ, RZ, R59 ;  /* 0x000000ffff4f7224 */ /* 0x000fe200078e003b */
[----:B------:R-:W-:Y:S01]  /*2690*/  MOV R107, R86 ;  /* 0x00000056006b7202 */ /* 0x000fe20000000f00 */
[----:B------:R-:W-:Y:S01]  /*26a0*/  IMAD.MOV.U32 R86, RZ, RZ, R75 ;  /* 0x000000ffff567224 */ /* 0x000fe200078e004b */
[----:B------:R-:W-:Y:S01]  /*26b0*/  MOV R75, R63 ;  /* 0x0000003f004b7202 */ /* 0x000fe20000000f00 */
[----:B------:R-:W-:Y:S01]  /*26c0*/  IMAD.MOV.U32 R135, RZ, RZ, R110 ;  /* 0x000000ffff877224 */ /* 0x000fe200078e006e */
[----:B------:R-:W-:Y:S01]  /*26d0*/  MOV R151, R91 ;  /* 0x0000005b00977202 */ /* 0x000fe20000000f00 */
[----:B------:R-:W-:Y:S01]  /*26e0*/  UIADD3 UR4, UPT, UPT, UR4, 0x40, URZ ;  /* 0x0000004004047890 */ /* 0x000fe2000fffe0ff */
[----:B------:R-:W-:Y:S01]  /*26f0*/  BAR.SYNC.DEFER_BLOCKING 0x0 ;  /* 0x0000000000007b1d */ /* 0x000fe20000010000 */
[----:B--2---:R-:W-:Y:S01]  /*2700*/  IMAD.MOV.U32 R101, RZ, RZ, R11 ;  /* 0x000000ffff657224 */ /* 0x004fe200078e000b */
[----:B------:R-:W-:Y:S01]  /*2710*/  MOV R100, R10 ;  /* 0x0000000a00647202 */ /* 0x000fe20000000f00 */
[----:B------:R-:W-:Y:S01]  /*2720*/  IMAD.MOV.U32 R10, RZ, RZ, RZ ;  /* 0x000000ffff0a7224 */ /* 0x000fe200078e00ff */
[----:B------:R-:W-:-:S07]  /*2730*/  MOV R11, RZ ;  /* 0x000000ff000b7202 */ /* 0x000fce0000000f00 */
[----:B---3--:R-:W-:Y:S01]  /*2740*/  IMMA.16816.S8.S8 R8, R6.ROW, R103.COL, R8 ;  /* 0x0000006706087237 */ /* 0x008fe20000405408 */
[----:B------:R-:W-:-:S15]  /*2750*/  IMAD.MOV.U32 R6, RZ, RZ, RZ ;  /* 0x000000ffff067224 */ /* 0x000fde00078e00ff */
[----:B------:R-:W-:Y:S02]  /*2760*/  MOV R11, RZ ;  /* 0x000000ff000b7202 */ /* 0x000fe40000000f00 */
[----:B------:R-:W-:-:S07]  /*2770*/  MOV R10, R71 ;  /* 0x00000047000a7202 */ /* 0x000fce0000000f00 */
[----:B------:R-:W-:-:S15]  /*2780*/  IMMA.16816.S8.S8 R4, R10.ROW, R103.COL, R4 ;  /* 0x000000670a047237 */ /* 0x000fde0000405404 */
[----:B------:R-:W-:-:S01]  /*2790*/  NOP ;  /* 0x0000000000007918 */ /* 0x000fc20000000000 */
[----:B------:R-:W-:Y:S01]  /*27a0*/  MOV R6, R219 ;  /* 0x000000db00067202 */ /* 0x000fe20000000f00 */
[----:B------:R-:W-:-:S07]  /*27b0*/  IMAD.MOV.U32 R7, RZ, RZ, RZ ;  /* 0x000000ffff077224 */ /* 0x000fce00078e00ff */
[----:B------:R-:W-:Y:S01]  /*27c0*/  IMMA.16816.S8.S8 R20, R6.ROW, R103.COL, R20 ;  /* 0x0000006706147237 */ /* 0x000fe20000405414 */
[----:B------:R-:W-:-:S07]  /*27d0*/  IMAD.MOV.U32 R6, RZ, RZ, R222 ;  /* 0x000000ffff067224 */ /* 0x000fce00078e00de */
[----:B------:R-:W-:Y:S01]  /*27e0*/  IMMA.16816.S8.S8 R24, R6.ROW, R103.COL, R24 ;  /* 0x0000006706187237 */ /* 0x000fe20000405418 */
[----:B------:R-:W-:-:S07]  /*27f0*/  MOV R6, R58 ;  /* 0x0000003a00067202 */ /* 0x000fce0000000f00 */
[----:B------:R-:W-:Y:S01]  /*2800*/  IMMA.16816.S8.S8 R28, R6.ROW, R103.COL, R28 ;  /* 0x00000067061c7237 */ /* 0x000fe2000040541c */
[----:B------:R-:W-:Y:S01]  /*2810*/  CS2R R102, SRZ ;  /* 0x0000000000667805 */ /* 0x000fe2000001ff00 */
[----:B------:R-:W-:-:S07]  /*2820*/  IMAD.MOV.U32 R6, RZ, RZ, R199 ;  /* 0x000000ffff067224 */ /* 0x000fce00078e00c7 */
[----:B------:R-:W-:Y:S01]  /*2830*/  IMMA.16816.S8.S8 R100, R6.ROW, R127.COL, R100 ;  /* 0x0000007f06647237 */ /* 0x000fe20000405464 */
[----:B------:R-:W-:-:S15]  /*2840*/  MOV R6, R203 ;  /* 0x000000cb00067202 */ /* 0x000fde0000000f00 */
[----:B------:R-:W-:Y:S01]  /*2850*/  MOV R103, R94 ;  /* 0x0000005e00677202 */ /* 0x000fe20000000f00 */
[----:B------:R-:W-:Y:S01]  /*2860*/  IMAD.MOV.U32 R94, RZ, RZ, R66 ;  /* 0x000000ffff5e7224 */ /* 0x000fe200078e0042 */
[----:B------:R-:W-:Y:S01]  /*2870*/  MOV R66, R67 ;  /* 0x0000004300427202 */ /* 0x000fe20000000f00 */
[----:B------:R-:W-:Y:S02]  /*2880*/  IMAD.MOV.U32 R67, RZ, RZ, R55 ;  /* 0x000000ffff437224 */ /* 0x000fe400078e0037 */
[----:B------:R-:W-:Y:S01]  /*2890*/  IMAD.MOV.U32 R55, RZ, RZ, R39 ;  /* 0x000000ffff377224 */ /* 0x000fe200078e0027 */
[----:B------:R-:W-:-:S07]  /*28a0*/  CS2R R38, SRZ ;  /* 0x0000000000267805 */ /* 0x000fce000001ff00 */
[----:B------:R-:W-:Y:S01]  /*28b0*/  IMMA.16816.S8.S8 R36, R6.ROW, R127.COL, R36 ;  /* 0x0000007f06247237 */ /* 0x000fe20000405424 */
[----:B------:R-:W-:Y:S01]  /*28c0*/  MOV R22, R101 ;  /* 0x0000006500167202 */ /* 0x000fe20000000f00 */
[----:B------:R-:W-:Y:S02]  /*28d0*/  IMAD.MOV.U32 R10, RZ, RZ, R100 ;  /* 0x000000ffff0a7224 */ /* 0x000fe400078e0064 */
[----:B------:R-:W2:Y:S01]  /*28e0*/  LDL.LU.64 R100, [R1+0x40] ;  /* 0x0000400001647983 */ /* 0x000ea20000300a00 */
[----:B------:R-:W-:Y:S01]  /*28f0*/  IMAD.MOV.U32 R102, RZ, RZ, R95 ;  /* 0x000000ffff667224 */ /* 0x000fe200078e005f */
[----:B------:R-:W-:Y:S01]  /*2900*/  MOV R95, R70 ;  /* 0x00000046005f7202 */ /* 0x000fe20000000f00 */
[----:B------:R-:W-:Y:S01]  /*2910*/  IMAD.MOV.U32 R70, RZ, RZ, R43 ;  /* 0x000000ffff467224 */ /* 0x000fe200078e002b */
[----:B------:R-:W-:-:S09]  /*2920*/  MOV R6, R62 ;  /* 0x0000003e00067202 */ /* 0x000fd20000000f00 */
[----:B------:R-:W-:Y:S01]  /*2930*/  IMAD.MOV.U32 R38, RZ, RZ, R71 ;  /* 0x000000ffff267224 */ /* 0x000fe200078e0047 */
[----:B------:R-:W-:Y:S02]  /*2940*/  MOV R71, R42 ;  /* 0x0000002a00477202 */ /* 0x000fe40000000f00 */
[----:B------:R-:W-:-:S07]  /*2950*/  CS2R R42, SRZ ;  /* 0x00000000002a7805 */ /* 0x000fce000001ff00 */
[----:B------:R-:W-:Y:S01]  /*2960*/  IMMA.16816.S8.S8 R40, R6.ROW, R127.COL, R40 ;  /* 0x0000007f06287237 */ /* 0x000fe20000405428 */
[----:B------:R-:W-:-:S07]  /*2970*/  IMAD.MOV.U32 R6, RZ, RZ, R234 ;  /* 0x000000ffff067224 */ /* 0x000fce00078e00ea */
[----:B------:R-:W-:Y:S01]  /*2980*/  IMMA.16816.S8.S8 R44, R6.ROW, R127.COL, R44 ;  /* 0x0000007f062c7237 */ /* 0x000fe2000040542c */
[----:B------:R-:W-:Y:S01]  /*2990*/  MOV R6, R38 ;  /* 0x0000002600067202 */ /* 0x000fe20000000f00 */
[----:B------:R-:W-:Y:S01]  /*29a0*/  IMAD.MOV.U32 R123, RZ, RZ, R55 ;  /* 0x000000ffff7b7224 */ /* 0x000fe200078e0037 */
[----:B------:R-:W-:-:S05]  /*29b0*/  CS2R R54, SRZ ;  /* 0x0000000000367805 */ /* 0x000fca000001ff00 */
[----:B------:R-:W-:Y:S01]  /*29c0*/  IMMA.16816.S8.S8 R48, R6.ROW, R127.COL, R48 ;  /* 0x0000007f06307237 */ /* 0x000fe20000405430 */
[----:B------:R-:W-:-:S07]  /*29d0*/  IMAD.MOV.U32 R6, RZ, RZ, R219 ;  /* 0x000000ffff067224 */ /* 0x000fce00078e00db */
[----:B------:R-:W-:Y:S01]  /*29e0*/  MOV R47, R58 ;  /* 0x0000003a002f7202 */ /* 0x000fe20000000f00 */
[----:B------:R-:W-:Y:S01]  /*29f0*/  IMMA.16816.S8.S8 R52, R6.ROW, R127.COL, R52 ;  /* 0x0000007f06347237 */ /* 0x000fe20000405434 */
[----:B------:R-:W-:Y:S02]  /*2a00*/  CS2R R58, SRZ ;  /* 0x00000000003a7805 */ /* 0x000fe4000001ff00 */
[----:B------:R-:W-:Y:S01]  /*2a10*/  MOV R6, R222 ;  /* 0x000000de00067202 */ /* 0x000fe20000000f00 */
[----:B------:R-:W-:Y:S01]  /*2a20*/  IMAD.MOV.U32 R43, RZ, RZ, R62 ;  /* 0x000000ffff2b7224 */ /* 0x000fe200078e003e */
[----:B------:R-:W-:-:S05]  /*2a30*/  CS2R R62, SRZ ;  /* 0x00000000003e7805 */ /* 0x000fca000001ff00 */
[----:B------:R-:W-:Y:S01]  /*2a40*/  IMMA.16816.S8.S8 R56, R6.ROW, R127.COL, R56 ;  /* 0x0000007f06387237 */ /* 0x000fe20000405438 */
[----:B------:R-:W-:Y:S01]  /*2a50*/  IMAD.MOV.U32 R6, RZ, RZ, R47 ;  /* 0x000000ffff067224 */ /* 0x000fe200078e002f */
[----:B------:R-:W-:Y:S01]  /*2a60*/  MOV R138, R67 ;  /* 0x00000043008a7202 */ /* 0x000fe20000000f00 */
[----:B------:R-:W-:Y:S01]  /*2a70*/  IMAD.MOV.U32 R147, RZ, RZ, R66 ;  /* 0x000000ffff937224 */ /* 0x000fe200078e0042 */
[----:B------:R-:W-:-:S04]  /*2a80*/  CS2R R66, SRZ ;  /* 0x0000000000427805 */ /* 0x000fc8000001ff00 */
[----:B------:R-:W-:Y:S01]  /*2a90*/  IMMA.16816.S8.S8 R60, R6.ROW, R127.COL, R60 ;  /* 0x0000007f063c7237 */ /* 0x000fe2000040543c */
[----:B------:R-:W-:Y:S01]  /*2aa0*/  IMAD.MOV.U32 R6, RZ, RZ, R199 ;  /* 0x000000ffff067224 */ /* 0x000fe200078e00c7 */
[----:B------:R-:W-:Y:S02]  /*2ab0*/  MOV R143, R123 ;  /* 0x0000007b008f7202 */ /* 0x000fe40000000f00 */
[----:B------:R-:W-:Y:S01]  /*2ac0*/  MOV R123, R111 ;  /* 0x0000006f007b7202 */ /* 0x000fe20000000f00 */
[----:B------:R-:W-:Y:S01]  /*2ad0*/  IMAD.MOV.U32 R111, RZ, RZ, R106 ;  /* 0x000000ffff6f7224 */ /* 0x000fe200078e006a */
[----:B------:R-:W-:Y:S01]  /*2ae0*/  MOV R106, R71 ;  /* 0x00000047006a7202 */ /* 0x000fe20000000f00 */
[----:B------:R-:W-:Y:S01]  /*2af0*/  IMAD.MOV.U32 R110, RZ, RZ, R70 ;  /* 0x000000ffff6e7224 */ /* 0x000fe200078e0046 */
[----:B------:R-:W-:Y:S01]  /*2b00*/  IMMA.16816.S8.S8 R64, R6.ROW, R163.COL, R64 ;  /* 0x000000a306407237 */ /* 0x000fe20000405440 */
[----:B------:R-:W-:Y:S02]  /*2b10*/  CS2R R70, SRZ ;  /* 0x0000000000467805 */ /* 0x000fe4000001ff00 */
[----:B------:R-:W-:-:S07]  /*2b20*/  MOV R6, R203 ;  /* 0x000000cb00067202 */ /* 0x000fce0000000f00 */
[----:B------:R-:W-:Y:S01]  /*2b30*/  IMMA.16816.S8.S8 R68, R6.ROW, R163.COL, R68 ;  /* 0x000000a306447237 */ /* 0x000fe20000405444 */
[----:B------:R-:W-:-:S15]  /*2b40*/  MOV R27, R151 ;  /* 0x00000097001b7202 */ /* 0x000fde0000000f00 */
[----:B------:R-:W-:-:S03]  /*2b50*/  NOP ;  /* 0x0000000000007918 */ /* 0x000fc60000000000 */
[----:B------:R0:W-:Y:S04]  /*2b60*/  STL.64 [R1+0x38], R68 ;  /* 0x0000384401007387 */ /* 0x0001e80000100a00 */
[----:B------:R-:W3:Y:S01]  /*2b70*/  LDL.LU R151, [R1+0x10] ;  /* 0x0000100001977983 */ /* 0x000ee20000300800 */
[----:B------:R-:W-:Y:S01]  /*2b80*/  IMAD.MOV.U32 R139, RZ, RZ, R119 ;  /* 0x000000ffff8b7224 */ /* 0x000fe200078e0077 */
[----:B------:R-:W-:Y:S01]  /*2b90*/  MOV R134, R115 ;  /* 0x0000007300867202 */ /* 0x000fe20000000f00 */
[----:B------:R-:W-:Y:S01]  /*2ba0*/  IMAD.MOV.U32 R119, RZ, RZ, R74 ;  /* 0x000000ffff777224 */ /* 0x000fe200078e004a */
[----:B------:R-:W-:Y:S02]  /*2bb0*/  MOV R115, R75 ;  /* 0x0000004b00737202 */ /* 0x000fe40000000f00 */
[----:B------:R-:W-:Y:S01]  /*2bc0*/  CS2R R74, SRZ ;  /* 0x00000000004a7805 */ /* 0x000fe2000001ff00 */
[----:B------:R-:W-:-:S07]  /*2bd0*/  IMAD.MOV.U32 R6, RZ, RZ, R43 ;  /* 0x000000ffff067224 */ /* 0x000fce00078e002b */
[----:B------:R-:W-:Y:S01]  /*2be0*/  IMMA.16816.S8.S8 R72, R6.ROW, R163.COL, R72 ;  /* 0x000000a306487237 */ /* 0x000fe20000405448 */
[----:B------:R-:W-:Y:S01]  /*2bf0*/  MOV R127, R78 ;  /* 0x0000004e007f7202 */ /* 0x000fe20000000f00 */
[----:B------:R-:W-:Y:S01]  /*2c00*/  IMAD.MOV.U32 R6, RZ, RZ, R234 ;  /* 0x000000ffff067224 */ /* 0x000fe200078e00ea */
[----:B------:R-:W-:Y:S01]  /*2c10*/  MOV R155, R83 ;  /* 0x00000053009b7202 */ /* 0x000fe20000000f00 */
[----:B------:R-:W-:Y:S01]  /*2c20*/  IMAD.MOV.U32 R154, RZ, RZ, R82 ;  /* 0x000000ffff9a7224 */ /* 0x000fe200078e0052 */
[----:B------:R-:W-:-:S11]  /*2c30*/  CS2R R82, SRZ ;  /* 0x0000000000527805 */ /* 0x000fd6000001ff00 */
[----:B------:R-:W-:Y:S02]  /*2c40*/  MOV R74, R79 ;  /* 0x0000004f004a7202 */ /* 0x000fe40000000f00 */
[----:B------:R-:W-:-:S07]  /*2c50*/  CS2R R78, SRZ ;  /* 0x00000000004e7805 */ /* 0x000fce000001ff00 */
        /* <DEDUP_REMOVED lines=8> */
[----:B------:R-:W-:-:S05]  /*2ce0*/  CS2R R90, SRZ ;  /* 0x00000000005a7805 */ /* 0x000fca000001ff00 */
[-C--:B------:R-:W-:Y:S01]  /*2cf0*/  IMMA.16816.S8.S8 R84, R6.ROW, R163.reuse.COL, R84 ;  /* 0x000000a306547237 */ /* 0x080fe20000405454 */
[----:B------:R-:W-:Y:S01]  /*2d00*/  IMAD.MOV.U32 R6, RZ, RZ, R222 ;  /* 0x000000ffff067224 */ /* 0x000fe200078e00de */
[----:B------:R-:W-:Y:S01]  /*2d10*/  MOV R78, R147 ;  /* 0x00000093004e7202 */ /* 0x000fe20000000f00 */
[----:B------:R-:W-:Y:S01]  /*2d20*/  IMAD.MOV.U32 R147, RZ, RZ, R94 ;  /* 0x000000ffff937224 */ /* 0x000fe200078e005e */
[----:B------:R-:W-:Y:S02]  /*2d30*/  MOV R146, R95 ;  /* 0x0000005f00927202 */ /* 0x000fe40000000f00 */
[----:B------:R-:W-:Y:S02]  /*2d40*/  CS2R R94, SRZ ;  /* 0x00000000005e7805 */ /* 0x000fe4000001ff00 */
[----:B------:R-:W-:Y:S01]  /*2d50*/  IMMA.16816.S8.S8 R88, R6.ROW, R163.COL, R88 ;  /* 0x000000a306587237 */ /* 0x000fe20000405458 */
[----:B------:R-:W-:Y:S01]  /*2d60*/  MOV R6, R47 ;  /* 0x0000002f00067202 */ /* 0x000fe20000000f00 */
[----:B------:R-:W-:Y:S01]  /*2d70*/  IMAD.MOV.U32 R71, RZ, RZ, R146 ;  /* 0x000000ffff477224 */ /* 0x000fe200078e0092 */
[----:B------:R-:W-:Y:S01]  /*2d80*/  MOV R227, R147 ;  /* 0x0000009300e37202 */ /* 0x000fe20000000f00 */
[----:B------:R-:W-:Y:S01]  /*2d90*/  IMAD.MOV.U32 R147, RZ, RZ, R98 ;  /* 0x000000ffff937224 */ /* 0x000fe200078e0062 */
[----:B------:R-:W-:-:S02]  /*2da0*/  MOV R19, R159 ;  /* 0x0000009f00137202 */ /* 0x000fc40000000f00 */
[----:B------:R-:W-:Y:S01]  /*2db0*/  MOV R146, R99 ;  /* 0x0000006300927202 */ /* 0x000fe20000000f00 */
[----:B------:R-:W-:Y:S01]  /*2dc0*/  IMMA.16816.S8.S8 R92, R6.ROW, R163.COL, R92 ;  /* 0x000000a3065c7237 */ /* 0x000fe2000040545c */
[----:B------:R-:W-:Y:S02]  /*2dd0*/  MOV R159, R135 ;  /* 0x00000087009f7202 */ /* 0x000fe40000000f00 */
[----:B------:R-:W-:Y:S01]  /*2de0*/  CS2R R98, SRZ ;  /* 0x0000000000627805 */ /* 0x000fe2000001ff00 */
[----:B------:R-:W-:Y:S01]  /*2df0*/  IMAD.MOV.U32 R6, RZ, RZ, R199 ;  /* 0x000000ffff067224 */ /* 0x000fe200078e00c7 */
[----:B------:R-:W-:Y:S01]  /*2e00*/  MOV R231, R143 ;  /* 0x0000008f00e77202 */ /* 0x000fe20000000f00 */
[----:B------:R-:W-:Y:S01]  /*2e10*/  IMAD.MOV.U32 R226, RZ, RZ, R142 ;  /* 0x000000ffffe27224 */ /* 0x000fe200078e008e */
[----:B------:R-:W-:Y:S01]  /*2e20*/  MOV R142, R103 ;  /* 0x00000067008e7202 */ /* 0x000fe20000000f00 */
[----:B------:R-:W-:Y:S01]  /*2e30*/  IMAD.MOV.U32 R143, RZ, RZ, R102 ;  /* 0x000000ffff8f7224 */ /* 0x000fe200078e0066 */
[----:B------:R-:W-:-:S02]  /*2e40*/  CS2R R102, SRZ ;  /* 0x0000000000667805 */ /* 0x000fc4000001ff00 */
[----:B------:R-:W-:Y:S01]  /*2e50*/  IMMA.16816.S8.S8 R96, R6.ROW, R159.COL, R96 ;  /* 0x0000009f06607237 */ /* 0x000fe20000405460 */
[----:B------:R-:W-:Y:S01]  /*2e60*/  MOV R6, R203 ;  /* 0x000000cb00067202 */ /* 0x000fe20000000f00 */
        /* <DEDUP_REMOVED lines=8> */
[----:B------:R-:W-:Y:S01]  /*2ef0*/  CS2R R110, SRZ ;  /* 0x00000000006e7805 */ /* 0x000fe2000001ff00 */
[----:B------:R-:W-:Y:S01]  /*2f00*/  IMAD.MOV.U32 R163, RZ, RZ, R131 ;  /* 0x000000ffffa37224 */ /* 0x000fe200078e0083 */
[----:B------:R-:W-:Y:S01]  /*2f10*/  MOV R23, R130 ;  /* 0x0000008200177202 */ /* 0x000fe20000000f00 */
[----:B------:R-:W-:Y:S01]  /*2f20*/  IMAD.MOV.U32 R131, RZ, RZ, R114 ;  /* 0x000000ffff837224 */ /* 0x000fe200078e0072 */
[----:B------:R-:W-:-:S02]  /*2f30*/  MOV R130, R115 ;  /* 0x0000007300827202 */ /* 0x000fc40000000f00 */
[----:B------:R-:W-:Y:S01]  /*2f40*/  CS2R R114, SRZ ;  /* 0x0000000000727805 */ /* 0x000fe2000001ff00 */
[----:B------:R-:W-:Y:S01]  /*2f50*/  IMAD.MOV.U32 R18, RZ, RZ, R118 ;  /* 0x000000ffff127224 */ /* 0x000fe200078e0076 */
[----:B------:R-:W-:Y:S02]  /*2f60*/  MOV R198, R119 ;  /* 0x0000007700c67202 */ /* 0x000fe40000000f00 */
[----:B------:R-:W-:Y:S01]  /*2f70*/  CS2R R118, SRZ ;  /* 0x0000000000767805 */ /* 0x000fe2000001ff00 */
[----:B------:R-:W-:Y:S01]  /*2f80*/  IMAD.MOV.U32 R243, RZ, RZ, R123 ;  /* 0x000000fffff37224 */ /* 0x000fe200078e007b */
[----:B------:R-:W-:Y:S02]  /*2f90*/  MOV R42, R122 ;  /* 0x0000007a002a7202 */ /* 0x000fe40000000f00 */
[----:B------:R-:W-:Y:S01]  /*2fa0*/  CS2R R122, SRZ ;  /* 0x00000000007a7805 */ /* 0x000fe2000001ff00 */
        /* <DEDUP_REMOVED lines=16> */
[----:B--2---:R-:W-:Y:S01]  /*30b0*/  IMMA.16816.S8.S8 R100, R6.ROW, R159.COL, R100 ;  /* 0x0000009f06647237 */ /* 0x004fe20000405464 */
        /* <DEDUP_REMOVED lines=17> */
[-C--:B------:R-:W-:Y:S01]  /*31d0*/  IMMA.16816.S8.S8 R136, R6.ROW, R198.reuse.COL, R136 ;  /* 0x000000c606887237 */ /* 0x080fe20000405488 */
[----:B------:R-:W-:Y:S02]  /*31e0*/  MOV R6, R234 ;  /* 0x000000ea00067202 */ /* 0x000fe40000000f00 */
[----:B------:R-:W-:Y:S02]  /*31f0*/  MOV R178, R147 ;  /* 0x0000009300b27202 */ /* 0x000fe40000000f00 */
[----:B------:R-:W-:Y:S01]  /*3200*/  CS2R R146, SRZ ;  /* 0x0000000000927805 */ /* 0x000fe2000001ff00 */
[----:B------:R-:W-:Y:S02]  /*3210*/  IMAD.MOV.U32 R26, RZ, RZ, R150 ;  /* 0x000000ffff1a7224 */ /* 0x000fe400078e0096 */
[----:B------:R-:W-:Y:S01]  /*3220*/  IMMA.16816.S8.S8 R140, R6.ROW, R198.COL, R140 ;  /* 0x000000c6068c7237 */ /* 0x000fe2000040548c */
[----:B------:R-:W-:Y:S02]  /*3230*/  IMAD.MOV.U32 R6, RZ, RZ, R38 ;  /* 0x000000ffff067224 */ /* 0x000fe400078e0026 */
[----:B------:R-:W-:Y:S01]  /*3240*/  IMAD.MOV.U32 R150, RZ, RZ, R252 ;  /* 0x000000ffff967224 */ /* 0x000fe200078e00fc */
[----:B------:R-:W-:Y:S01]  /*3250*/  MOV R15, R155 ;  /* 0x0000009b000f7202 */ /* 0x000fe20000000f00 */
[----:B------:R-:W-:-:S02]  /*3260*/  IMAD.MOV.U32 R14, RZ, RZ, R154 ;  /* 0x000000ffff0e7224 */ /* 0x000fc400078e009a */
[----:B------:R-:W-:Y:S01]  /*3270*/  IMAD.MOV.U32 R175, RZ, RZ, R150 ;  /* 0x000000ffffaf7224 */ /* 0x000fe200078e0096 */
[----:B------:R-:W-:Y:S01]  /*3280*/  IMMA.16816.S8.S8 R144, R6.ROW, R198.COL, R144 ;  /* 0x000000c606907237 */ /* 0x000fe20000405490 */
[----:B------:R-:W-:Y:S01]  /*3290*/  MOV R6, R219 ;  /* 0x000000db00067202 */ /* 0x000fe20000000f00 */
[----:B------:R-:W-:Y:S01]  /*32a0*/  IMAD.MOV.U32 R155, RZ, RZ, R3 ;  /* 0x000000ffff9b7224 */ /* 0x000fe200078e0003 */
[----:B------:R-:W-:Y:S02]  /*32b0*/  MOV R154, R2 ;  /* 0x00000002009a7202 */ /* 0x000fe40000000f00 */
[----:B---3--:R-:W-:Y:S02]  /*32c0*/  MOV R174, R151 ;  /* 0x0000009700ae7202 */ /* 0x008fe40000000f00 */
[----:B------:R-:W-:Y:S01]  /*32d0*/  CS2R R150, SRZ ;  /* 0x0000000000967805 */ /* 0x000fe2000001ff00 */
[----:B------:R-:W-:Y:S01]  /*32e0*/  IMAD.MOV.U32 R171, RZ, RZ, R154 ;  /* 0x000000ffffab7224 */ /* 0x000fe200078e009a */
[----:B------:R-:W-:-:S02]  /*32f0*/  MOV R170, R155 ;  /* 0x0000009b00aa7202 */ /* 0x000fc40000000f00 */
[----:B------:R-:W-:Y:S01]  /*3300*/  CS2R R154, SRZ ;  /* 0x00000000009a7805 */ /* 0x000fe2000001ff00 */
[----:B------:R-:W-:Y:S01]  /*3310*/  IMAD.MOV.U32 R95, RZ, RZ, R158 ;  /* 0x000000ffff5f7224 */ /* 0x000fe200078e009e */
[----:B------:R-:W-:Y:S01]  /*3320*/  MOV R246, R163 ;  /* 0x000000a300f67202 */ /* 0x000fe20000000f00 */
[----:B------:R-:W-:Y:S01]  /*3330*/  IMAD.MOV.U32 R11, RZ, RZ, R162 ;  /* 0x000000ffff0b7224 */ /* 0x000fe200078e00a2 */
[-C--:B------:R-:W-:Y:S01]  /*3340*/  IMMA.16816.S8.S8 R148, R6.ROW, R198.reuse.COL, R148 ;  /* 0x000000c606947237 */ /* 0x080fe20000405494 */
[----:B------:R-:W-:Y:S01]  /*3350*/  IMAD.MOV.U32 R6, RZ, RZ, R222 ;  /* 0x000000ffff067224 */ /* 0x000fe200078e00de */
[----:B------:R-:W-:Y:S01]  /*3360*/  CS2R R158, SRZ ;  /* 0x00000000009e7805 */ /* 0x000fe2000001ff00 */
[----:B------:R-:W-:Y:S01]  /*3370*/  IMAD.MOV.U32 R167, RZ, RZ, R0 ;  /* 0x000000ffffa77224 */ /* 0x000fe200078e0000 */
[----:B------:R-:W-:Y:S01]  /*3380*/  MOV R250, R166 ;  /* 0x000000a600fa7202 */ /* 0x000fe20000000f00 */
[----:B------:R-:W-:Y:S01]  /*3390*/  IMAD.MOV.U32 R207, RZ, RZ, R178 ;  /* 0x000000ffffcf7224 */ /* 0x000fe200078e00b2 */
[----:B------:R-:W-:Y:S01]  /*33a0*/  MOV R235, R175 ;  /* 0x000000af00eb7202 */ /* 0x000fe20000000f00 */
[----:B------:R-:W-:Y:S01]  /*33b0*/  IMAD.MOV.U32 R247, RZ, RZ, R194 ;  /* 0x000000fffff77224 */ /* 0x000fe200078e00c2 */
[----:B------:R-:W-:Y:S01]  /*33c0*/  IMMA.16816.S8.S8 R152, R6.ROW, R198.COL, R152 ;  /* 0x000000c606987237 */ /* 0x000fe20000405498 */
[----:B------:R-:W-:-:S02]  /*33d0*/  MOV R6, R47 ;  /* 0x0000002f00067202 */ /* 0x000fc40000000f00 */
[----:B------:R-:W-:Y:S01]  /*33e0*/  CS2R R162, SRZ ;  /* 0x0000000000a27805 */ /* 0x000fe2000001ff00 */
[----:B------:R-:W-:Y:S01]  /*33f0*/  IMAD.MOV.U32 R230, RZ, RZ, R182 ;  /* 0x000000ffffe67224 */ /* 0x000fe200078e00b6 */
[----:B------:R-:W-:Y:S01]  /*3400*/  MOV R223, R187 ;  /* 0x000000bb00df7202 */ /* 0x000fe20000000f00 */
[----:B------:R-:W-:Y:S01]  /*3410*/  IMAD.MOV.U32 R210, RZ, RZ, R186 ;  /* 0x000000ffffd27224 */ /* 0x000fe200078e00ba */
[----:B------:R-:W-:Y:S01]  /*3420*/  MOV R211, R191 ;  /* 0x000000bf00d37202 */ /* 0x000fe20000000f00 */
[----:B------:R-:W-:Y:S01]  /*3430*/  IMAD.MOV.U32 R202, RZ, RZ, R190 ;  /* 0x000000ffffca7224 */ /* 0x000fe200078e00be */
[----:B------:R-:W-:Y:S01]  /*3440*/  IMMA.16816.S8.S8 R156, R6.ROW, R198.COL, R156 ;  /* 0x000000c6069c7237 */ /* 0x000fe2000040549c */
[----:B------:R-:W-:Y:S01]  /*3450*/  IMAD.MOV.U32 R6, RZ, RZ, R199 ;  /* 0x000000ffff067224 */ /* 0x000fe200078e00c7 */
[----:B------:R-:W-:Y:S01]  /*3460*/  MOV R66, R226 ;  /* 0x000000e200427202 */ /* 0x000fe20000000f00 */
[----:B------:R-:W-:Y:S01]  /*3470*/  IMAD.MOV.U32 R251, RZ, RZ, R167 ;  /* 0x000000fffffb7224 */ /* 0x000fe200078e00a7 */
[----:B------:R-:W-:Y:S01]  /*3480*/  CS2R R166, SRZ ;  /* 0x0000000000a67805 */ /* 0x000fe2000001ff00 */
[----:B0-----:R-:W-:Y:S01]  /*3490*/  IMAD.MOV.U32 R69, RZ, RZ, R35 ;  /* 0x000000ffff457224 */ /* 0x001fe200078e0023 */
[----:B------:R-:W-:Y:S01]  /*34a0*/  MOV R68, R34 ;  /* 0x0000002200447202 */ /* 0x000fe20000000f00 */
[----:B------:R0:W-:Y:S01]  /*34b0*/  STL.64 [R1+0x30], R92 ;  /* 0x0000305c01007387 */ /* 0x0001e20000100a00 */
[----:B------:R-:W-:Y:S01]  /*34c0*/  IMMA.16816.S8.S8 R160, R6.ROW, R23.COL, R160 ;  /* 0x0000001706a07237 */ /* 0x000fe200004054a0 */
[----:B------:R-:W-:Y:S01]  /*34d0*/  MOV R6, R203 ;  /* 0x000000cb00067202 */ /* 0x000fe20000000f00 */
[----:B------:R-:W-:Y:S01]  /*34e0*/  IMAD.MOV.U32 R239, RZ, RZ, R170 ;  /* 0x000000ffffef7224 */ /* 0x000fe200078e00aa */
[----:B------:R-:W-:-:S02]  /*34f0*/  MOV R238, R171 ;  /* 0x000000ab00ee7202 */ /* 0x000fc40000000f00 */
[----:B------:R-:W-:Y:S02]  /*3500*/  CS2R R170, SRZ ;  /* 0x0000000000aa7805 */ /* 0x000fe4000001ff00 */
[----:B------:R-:W-:Y:S02]  /*3510*/  MOV R90, R22 ;  /* 0x00000016005a7202 */ /* 0x000fe40000000f00 */
[----:B------:R-:W-:Y:S01]  /*3520*/  CS2R R126, SRZ ;  /* 0x00000000007e7805 */ /* 0x000fe2000001ff00 */
[----:B------:R-:W1:Y:S01]  /*3530*/  LDC R3, c[0x0][0x3a0] ;  /* 0x0000e800ff037b82 */ /* 0x000e620000000800 */
[-C--:B------:R-:W-:Y:S01]  /*3540*/  IMMA.16816.S8.S8 R164, R6.ROW, R23.reuse.COL, R164 ;  /* 0x0000001706a47237 */ /* 0x080fe200004054a4 */
[----:B------:R-:W-:Y:S02]  /*3550*/  IMAD.MOV.U32 R6, RZ, RZ, R43 ;  /* 0x000000ffff067224 */ /* 0x000fe400078e002b */
[----:B------:R-:W-:Y:S01]  /*3560*/  IMAD.MOV.U32 R206, RZ, RZ, R174 ;  /* 0x000000ffffce7224 */ /* 0x000fe200078e00ae */
[----:B------:R-:W-:Y:S01]  /*3570*/  CS2R R174, SRZ ;  /* 0x0000000000ae7805 */ /* 0x000fe2000001ff00 */
[----:B------:R-:W2:Y:S02]  /*3580*/  S2R R252, SR_TID.X ;  /* 0x0000000000fc7919 */ /* 0x000ea40000002100 */
[----:B------:R-:W3:Y:S01]  /*3590*/  LDC R2, c[0x0][0x39c] ;  /* 0x0000e700ff027b82 */ /* 0x000ee20000000800 */
[----:B------:R-:W-:Y:S01]  /*35a0*/  IMMA.16816.S8.S8 R168, R6.ROW, R23.COL, R168 ;  /* 0x0000001706a87237 */ /* 0x000fe200004054a8 */
[----:B------:R-:W-:-:S02]  /*35b0*/  MOV R6, R234 ;  /* 0x000000ea00067202 */ /* 0x000fc40000000f00 */
[----:B------:R-:W-:Y:S02]  /*35c0*/  MOV R198, R195 ;  /* 0x000000c300c67202 */ /* 0x000fe40000000f00 */
[----:B------:R-:W-:Y:S02]  /*35d0*/  MOV R195, R179 ;  /* 0x000000b300c37202 */ /* 0x000fe40000000f00 */
[----:B------:R-:W-:Y:S01]  /*35e0*/  CS2R R178, SRZ ;  /* 0x0000000000b27805 */ /* 0x000fe2000001ff00 */
[----:B------:R-:W-:Y:S01]  /*35f0*/  IMMA.16816.S8.S8 R172, R6.ROW, R23.COL, R172 ;  /* 0x0000001706ac7237 */ /* 0x000fe200004054ac */
[----:B------:R-:W-:Y:S01]  /*3600*/  IMAD.MOV.U32 R6, RZ, RZ, R38 ;  /* 0x000000ffff067224 */ /* 0x000fe200078e0026 */
[----:B------:R-:W-:Y:S02]  /*3610*/  MOV R194, R183 ;  /* 0x000000b700c27202 */ /* 0x000fe40000000f00 */
[----:B------:R-:W-:-:S04]  /*3620*/  CS2R R182, SRZ ;  /* 0x0000000000b67805 */ /* 0x000fc8000001ff00 */
        /* <DEDUP_REMOVED lines=8> */
[----:B------:R-:W-:Y:S01]  /*36b0*/  MOV R30, R238 ;  /* 0x000000ee001e7202 */ /* 0x000fe20000000f00 */
[----:B------:R-:W-:-:S04]  /*36c0*/  IMAD.MOV.U32 R238, RZ, RZ, R210 ;  /* 0x000000ffffee7224 */ /* 0x000fc800078e00d2 */
[----:B------:R-:W-:Y:S01]  /*36d0*/  IMMA.16816.S8.S8 R188, R6.ROW, R23.COL, R188 ;  /* 0x0000001706bc7237 */ /* 0x000fe200004054bc */
[----:B------:R-:W-:Y:S01]  /*36e0*/  IMAD.MOV.U32 R23, RZ, RZ, R11 ;  /* 0x000000ffff177224 */ /* 0x000fe200078e000b */
[----:B------:R-:W-:Y:S01]  /*36f0*/  MOV R11, R250 ;  /* 0x000000fa000b7202 */ /* 0x000fe20000000f00 */
[----:B------:R-:W-:Y:S01]  /*3700*/  IMAD.MOV.U32 R250, RZ, RZ, R239 ;  /* 0x000000fffffa7224 */ /* 0x000fe200078e00ef */
[----:B------:R-:W-:Y:S01]  /*3710*/  MOV R239, R223 ;  /* 0x000000df00ef7202 */ /* 0x000fe20000000f00 */
[----:B------:R-:W-:Y:S01]  /*3720*/  IMAD.MOV.U32 R210, RZ, RZ, R195 ;  /* 0x000000ffffd27224 */ /* 0x000fe200078e00c3 */
[----:B------:R-:W-:Y:S02]  /*3730*/  MOV R223, R194 ;  /* 0x000000c200df7202 */ /* 0x000fe40000000f00 */
[----:B------:R-:W-:Y:S02]  /*3740*/  CS2R R194, SRZ ;  /* 0x0000000000c27805 */ /* 0x000fe4000001ff00 */
[----:B------:R-:W-:Y:S01]  /*3750*/  MOV R6, R199 ;  /* 0x000000c700067202 */ /* 0x000fe20000000f00 */
[----:B------:R-:W-:-:S02]  /*3760*/  IMAD.MOV.U32 R39, RZ, RZ, R230 ;  /* 0x000000ffff277224 */ /* 0x000fc400078e00e6 */
[----:B------:R-:W-:Y:S01]  /*3770*/  IMAD.MOV.U32 R230, RZ, RZ, R198 ;  /* 0x000000ffffe67224 */ /* 0x000fe200078e00c6 */
[----:B------:R-:W-:-:S03]  /*3780*/  CS2R R198, SRZ ;  /* 0x0000000000c67805 */ /* 0x000fc6000001ff00 */
[-C--:B------:R-:W-:Y:S01]  /*3790*/  IMMA.16816.S8.S8 R192, R6.ROW, R42.reuse.COL, R192 ;  /* 0x0000002a06c07237 */ /* 0x080fe200004054c0 */
[----:B------:R-:W-:Y:S02]  /*37a0*/  IMAD.MOV.U32 R6, RZ, RZ, R203 ;  /* 0x000000ffff067224 */ /* 0x000fe400078e00cb */
[----:B------:R-:W-:Y:S01]  /*37b0*/  IMAD.MOV.U32 R31, RZ, RZ, R251 ;  /* 0x000000ffff1f7224 */ /* 0x000fe200078e00fb */
[----:B------:R-:W-:Y:S02]  /*37c0*/  MOV R251, R235 ;  /* 0x000000eb00fb7202 */ /* 0x000fe40000000f00 */
[----:B------:R-:W-:Y:S02]  /*37d0*/  MOV R235, R202 ;  /* 0x000000ca00eb7202 */ /* 0x000fe40000000f00 */
[----:B------:R-:W-:Y:S01]  /*37e0*/  CS2R R202, SRZ ;  /* 0x0000000000ca7805 */ /* 0x000fe2000001ff00 */
[----:B------:R-:W-:Y:S01]  /*37f0*/  IMMA.16816.S8.S8 R196, R6.ROW, R42.COL, R196 ;  /* 0x0000002a06c47237 */ /* 0x000fe200004054c4 */
[----:B------:R-:W-:-:S07]  /*3800*/  MOV R6, R43 ;  /* 0x0000002b00067202 */ /* 0x000fce0000000f00 */
[----:B------:R-:W-:Y:S01]  /*3810*/  IMMA.16816.S8.S8 R200, R6.ROW, R42.COL, R200 ;  /* 0x0000002a06c87237 */ /* 0x000fe200004054c8 */
[----:B------:R-:W-:-:S15]  /*3820*/  IMAD.MOV.U32 R6, RZ, RZ, R234 ;  /* 0x000000ffff067224 */ /* 0x000fde00078e00ea */
[----:B------:R-:W-:Y:S01]  /*3830*/  MOV R203, R207 ;  /* 0x000000cf00cb7202 */ /* 0x000fe20000000f00 */
[----:B------:R-:W-:Y:S01]  /*3840*/  IMAD.MOV.U32 R202, RZ, RZ, R206 ;  /* 0x000000ffffca7224 */ /* 0x000fe200078e00ce */
[----:B------:R-:W-:-:S07]  /*3850*/  CS2R R206, SRZ ;  /* 0x0000000000ce7805 */ /* 0x000fce000001ff00 */
[----:B------:R-:W-:Y:S01]  /*3860*/  IMMA.16816.S8.S8 R204, R6.ROW, R42.COL, R204 ;  /* 0x0000002a06cc7237 */ /* 0x000fe200004054cc */
[----:B------:R-:W-:Y:S02]  /*3870*/  MOV R234, R210 ;  /* 0x000000d200ea7202 */ /* 0x000fe40000000f00 */
[----:B------:R-:W-:-:S13]  /*3880*/  MOV R6, R38 ;  /* 0x0000002600067202 */ /* 0x000fda0000000f00 */
[----:B------:R-:W-:Y:S01]  /*3890*/  MOV R207, R235 ;  /* 0x000000eb00cf7202 */ /* 0x000fe20000000f00 */
[----:B------:R-:W-:Y:S02]  /*38a0*/  IMAD.MOV.U32 R235, RZ, RZ, R223 ;  /* 0x000000ffffeb7224 */ /* 0x000fe400078e00df */
[----:B------:R-:W-:Y:S01]  /*38b0*/  IMAD.MOV.U32 R223, RZ, RZ, R211 ;  /* 0x000000ffffdf7224 */ /* 0x000fe200078e00d3 */
[----:B------:R-:W-:-:S07]  /*38c0*/  CS2R R210, SRZ ;  /* 0x0000000000d27805 */ /* 0x000fce000001ff00 */
[----:B------:R-:W-:Y:S01]  /*38d0*/  IMMA.16816.S8.S8 R208, R6.ROW, R42.COL, R208 ;  /* 0x0000002a06d07237 */ /* 0x000fe200004054d0 */
[----:B------:R-:W-:Y:S01]  /*38e0*/  IMAD.MOV.U32 R38, RZ, RZ, R31 ;  /* 0x000000ffff267224 */ /* 0x000fe200078e001f */
[----:B------:R-:W-:Y:S01]  /*38f0*/  MOV R31, R246 ;  /* 0x000000f6001f7202 */ /* 0x000fe20000000f00 */
[----:B------:R-:W-:Y:S01]  /*3900*/  IMAD.MOV.U32 R246, RZ, RZ, R243 ;  /* 0x000000fffff67224 */ /* 0x000fe200078e00f3 */
[----:B------:R-:W-:Y:S01]  /*3910*/  MOV R43, R242 ;  /* 0x000000f2002b7202 */ /* 0x000fe20000000f00 */
[----:B------:R-:W-:Y:S01]  /*3920*/  IMAD.MOV.U32 R242, RZ, RZ, R214 ;  /* 0x000000fffff27224 */ /* 0x000fe200078e00d6 */
[----:B------:R-:W-:Y:S02]  /*3930*/  MOV R243, R215 ;  /* 0x000000d700f37202 */ /* 0x000fe40000000f00 */
[----:B------:R-:W-:Y:S01]  /*3940*/  CS2R R214, SRZ ;  /* 0x0000000000d67805 */ /* 0x000fe2000001ff00 */
[----:B------:R-:W-:-:S08]  /*3950*/  IMAD.MOV.U32 R6, RZ, RZ, R219 ;  /* 0x000000ffff067224 */ /* 0x000fd000078e00db */
[----:B------:R-:W-:Y:S01]  /*3960*/  IMAD.MOV.U32 R211, RZ, RZ, R39 ;  /* 0x000000ffffd37224 */ /* 0x000fe200078e0027 */
[----:B------:R-:W-:Y:S01]  /*3970*/  MOV R39, R30 ;  /* 0x0000001e00277202 */ /* 0x000fe20000000f00 */
[----:B------:R-:W-:Y:S01]  /*3980*/  IMAD.MOV.U32 R30, RZ, RZ, R247 ;  /* 0x000000ffff1e7224 */ /* 0x000fe200078e00f7 */
[----:B------:R-:W-:Y:S01]  /*3990*/  MOV R247, R218 ;  /* 0x000000da00f77202 */ /* 0x000fe20000000f00 */
[----:B------:R-:W-:Y:S01]  /*39a0*/  IMMA.16816.S8.S8 R212, R6.ROW, R42.COL, R212 ;  /* 0x0000002a06d47237 */ /* 0x000fe200004054d4 */
[----:B------:R-:W-:Y:S02]  /*39b0*/  CS2R R218, SRZ ;  /* 0x0000000000da7805 */ /* 0x000fe4000001ff00 */
[----:B------:R-:W-:-:S07]  /*39c0*/  MOV R6, R222 ;  /* 0x000000de00067202 */ /* 0x000fce0000000f00 */
[----:B------:R-:W-:Y:S01]  /*39d0*/  IMMA.16816.S8.S8 R216, R6.ROW, R42.COL, R216 ;  /* 0x0000002a06d87237 */ /* 0x000fe200004054d8 */
[----:B------:R-:W-:Y:S02]  /*39e0*/  MOV R6, R47 ;  /* 0x0000002f00067202 */ /* 0x000fe40000000f00 */
[----:B------:R-:W-:Y:S01]  /*39f0*/  MOV R67, R38 ;  /* 0x0000002600437202 */ /* 0x000fe20000000f00 */
[----:B------:R-:W-:Y:S01]  /*3a00*/  IMAD.MOV.U32 R38, RZ, RZ, R227 ;  /* 0x000000ffff267224 */ /* 0x000fe200078e00e3 */
[----:B------:R-:W-:-:S12]  /*3a10*/  CS2R R226, SRZ ;  /* 0x0000000000e27805 */ /* 0x000fd8000001ff00 */
[----:B------:R-:W-:Y:S01]  /*3a20*/  IMAD.MOV.U32 R219, RZ, RZ, R223 ;  /* 0x000000ffffdb7224 */ /* 0x000fe200078e00df */
[----:B------:R-:W-:-:S07]  /*3a30*/  CS2R R222, SRZ ;  /* 0x0000000000de7805 */ /* 0x000fce000001ff00 */
[----:B------:R-:W-:Y:S01]  /*3a40*/  IMMA.16816.S8.S8 R220, R6.ROW, R42.COL, R220 ;  /* 0x0000002a06dc7237 */ /* 0x000fe200004054dc */
[----:B------:R-:W-:Y:S01]  /*3a50*/  MOV R6, R202 ;  /* 0x000000ca00067202 */ /* 0x000fe20000000f00 */
[----:B------:R-:W-:Y:S01]  /*3a60*/  IMAD.MOV.U32 R59, RZ, RZ, R43 ;  /* 0x000000ffff3b7224 */ /* 0x000fe200078e002b */
[----:B------:R-:W-:Y:S01]  /*3a70*/  MOV R43, R230 ;  /* 0x000000e6002b7202 */ /* 0x000fe20000000f00 */
[----:B------:R-:W-:Y:S02]  /*3a80*/  IMAD.MOV.U32 R62, RZ, RZ, R39 ;  /* 0x000000ffff3e7224 */ /* 0x000fe400078e0027 */
[----:B------:R-:W-:Y:S01]  /*3a90*/  IMAD.MOV.U32 R39, RZ, RZ, R231 ;  /* 0x000000ffff277224 */ /* 0x000fe200078e00e7 */
[----:B------:R-:W-:Y:S01]  /*3aa0*/  CS2R R230, SRZ ;  /* 0x0000000000e67805 */ /* 0x000fe2000001ff00 */
        /* <DEDUP_REMOVED lines=26> */
[----:B------:R-:W-:Y:S02]  /*3c50*/  MOV R6, R223 ;  /* 0x000000df00067202 */ /* 0x000fe40000000f00 */
[----:B------:R-:W-:-:S05]  /*3c60*/  CS2R R34, SRZ ;  /* 0x0000000000227805 */ /* 0x000fca000001ff00 */
[----:B------:R-:W-:Y:S01]  /*3c70*/  IMMA.16816.S8.S8 R248, R6.ROW, R71.COL, R248 ;  /* 0x0000004706f87237 */ /* 0x000fe200004054f8 */
[----:B------:R-:W-:-:S07]  /*3c80*/  IMAD.MOV.U32 R6, RZ, RZ, R74 ;  /* 0x000000ffff067224 */ /* 0x000fce00078e004a */
[----:B------:R-:W-:Y:S01]  /*3c90*/  IMMA.16816.S8.S8 R32, R6.ROW, R71.COL, R32 ;  /* 0x0000004706207237 */ /* 0x000fe20000405420 */
[----:B------:R-:W-:Y:S02]  /*3ca0*/  CS2R R70, SRZ ;  /* 0x0000000000467805 */ /* 0x000fe4000001ff00 */
[----:B------:R-:W-:-:S07]  /*3cb0*/  MOV R6, R202 ;  /* 0x000000ca00067202 */ /* 0x000fce0000000f00 */
        /* <DEDUP_REMOVED lines=8> */
[----:B------:R-:W-:-:S07]  /*3d40*/  IMAD.MOV.U32 R6, RZ, RZ, R203 ;  /* 0x000000ffff067224 */ /* 0x000fce00078e00cb */
[----:B------:R-:W-:Y:S01]  /*3d50*/  MOV R70, R31 ;  /* 0x0000001f00467202 */ /* 0x000fe20000000f00 */
[----:B------:R-:W-:Y:S01]  /*3d60*/  IMAD.MOV.U32 R71, RZ, RZ, R30 ;  /* 0x000000ffff477224 */ /* 0x000fe200078e001e */
        /* <DEDUP_REMOVED lines=8> */
[----:B0-----:R-:W-:Y:S02]  /*3df0*/  IMAD.MOV.U32 R93, RZ, RZ, R10 ;  /* 0x000000ffff5d7224 */ /* 0x001fe400078e000a */
[----:B------:R-:W-:Y:S02]  /*3e00*/  IMAD.MOV.U32 R10, RZ, RZ, RZ ;  /* 0x000000ffff0a7224 */ /* 0x000fe400078e00ff */
[----:B------:R-:W-:-:S12]  /*3e10*/  IMAD.MOV.U32 R6, RZ, RZ, R211 ;  /* 0x000000ffff067224 */ /* 0x000fd800078e00d3 */
[----:B------:R-:W-:Y:S01]  /*3e20*/  IMAD.MOV.U32 R15, RZ, RZ, R74 ;  /* 0x000000ffff0f7224 */ /* 0x000fe200078e004a */
[----:B------:R-:W-:Y:S02]  /*3e30*/  MOV R74, R59 ;  /* 0x0000003b004a7202 */ /* 0x000fe40000000f00 */
[----:B------:R-:W-:Y:S02]  /*3e40*/  MOV R59, R11 ;  /* 0x0000000b003b7202 */ /* 0x000fe40000000f00 */
[----:B------:R-:W-:-:S07]  /*3e50*/  MOV R11, RZ ;  /* 0x000000ff000b7202 */ /* 0x000fce0000000f00 */
[----:B------:R-:W-:Y:S01]  /*3e60*/  IMMA.16816.S8.S8 R8, R6.ROW, R95.COL, R8 ;  /* 0x0000005f06087237 */ /* 0x000fe20000405408 */
[----:B------:R-:W-:-:S15]  /*3e70*/  IMAD.MOV.U32 R6, RZ, RZ, RZ ;  /* 0x000000ffff067224 */ /* 0x000fde00078e00ff */
[----:B------:R-:W-:Y:S02]  /*3e80*/  MOV R11, RZ ;  /* 0x000000ff000b7202 */ /* 0x000fe40000000f00 */
[----:B------:R-:W-:-:S07]  /*3e90*/  MOV R10, R78 ;  /* 0x0000004e000a7202 */ /* 0x000fce0000000f00 */
[----:B------:R-:W-:Y:S01]  /*3ea0*/  IMMA.16816.S8.S8 R4, R10.ROW, R95.COL, R4 ;  /* 0x0000005f0a047237 */ /* 0x000fe20000405404 */
[----:B------:R-:W-:Y:S01]  /*3eb0*/  IMAD.MOV.U32 R79, RZ, RZ, R23 ;  /* 0x000000ffff4f7224 */ /* 0x000fe200078e0017 */
[----:B------:R-:W-:Y:S01]  /*3ec0*/  CS2R R22, SRZ ;  /* 0x0000000000167805 */ /* 0x000fe2000001ff00 */
[----:B------:R-:W-:Y:S01]  /*3ed0*/  IMAD.MOV.U32 R35, RZ, RZ, R69 ;  /* 0x000000ffff237224 */ /* 0x000fe200078e0045 */
[----:B------:R-:W-:Y:S02]  /*3ee0*/  MOV R34, R68 ;  /* 0x0000004400227202 */ /* 0x000fe40000000f00 */
[----:B------:R-:W4:Y:S01]  /*3ef0*/  LDL.LU.64 R68, [R1+0x38] ;  /* 0x0000380001447983 */ /* 0x000f220000300a00 */
[----:B------:R-:W-:Y:S01]  /*3f00*/  MOV R86, R26 ;  /* 0x0000001a00567202 */ /* 0x000fe20000000f00 */
[----:B------:R-:W-:-:S08]  /*3f10*/  IMAD.MOV.U32 R87, RZ, RZ, R27 ;  /* 0x000000ffff577224 */ /* 0x000fd000078e001b */
[----:B------:R-:W-:Y:S01]  /*3f20*/  MOV R6, R219 ;  /* 0x000000db00067202 */ /* 0x000fe20000000f00 */
[----:B------:R-:W-:Y:S01]  /*3f30*/  IMAD.MOV.U32 R7, RZ, RZ, RZ ;  /* 0x000000ffff077224 */ /* 0x000fe200078e00ff */
[----:B------:R-:W-:-:S06]  /*3f40*/  CS2R R26, SRZ ;  /* 0x00000000001a7805 */ /* 0x000fcc000001ff00 */
[----:B------:R-:W-:Y:S01]  /*3f50*/  IMMA.16816.S8.S8 R20, R6.ROW, R95.COL, R20 ;  /* 0x0000005f06147237 */ /* 0x000fe20000405414 */
[----:B------:R-:W-:Y:S01]  /*3f60*/  IMAD.MOV.U32 R6, RZ, RZ, R223 ;  /* 0x000000ffff067224 */ /* 0x000fe200078e00df */
[----:B------:R-:W-:Y:S01]  /*3f70*/  MOV R82, R30 ;  /* 0x0000001e00527202 */ /* 0x000fe20000000f00 */
[----:B------:R-:W-:Y:S01]  /*3f80*/  IMAD.MOV.U32 R83, RZ, RZ, R31 ;  /* 0x000000ffff537224 */ /* 0x000fe200078e001f */
[----:B------:R-:W-:-:S04]  /*3f90*/  CS2R R30, SRZ ;  /* 0x00000000001e7805 */ /* 0x000fc8000001ff00 */
[----:B------:R-:W-:Y:S01]  /*3fa0*/  IMMA.16816.S8.S8 R24, R6.ROW, R95.COL, R24 ;  /* 0x0000005f06187237 */ /* 0x000fe20000405418 */
[----:B------:R-:W-:Y:S02]  /*3fb0*/  MOV R6, R15 ;  /* 0x0000000f00067202 */ /* 0x000fe40000000f00 */
[----:B------:R-:W-:Y:S01]  /*3fc0*/  MOV R92, R93 ;  /* 0x0000005d005c7202 */ /* 0x000fe20000000f00 */
[----:B------:R-:W-:-:S04]  /*3fd0*/  IMAD.MOV.U32 R93, RZ, RZ, R90 ;  /* 0x000000ffff5d7224 */ /* 0x000fc800078e005a */
[----:B------:R-:W-:Y:S01]  /*3fe0*/  IMMA.16816.S8.S8 R28, R6.ROW, R95.COL, R28 ;  /* 0x0000005f061c7237 */ /* 0x000fe2000040541c */
[----:B------:R-:W-:Y:S01]  /*3ff0*/  CS2R R94, SRZ ;  /* 0x00000000005e7805 */ /* 0x000fe2000001ff00 */
[----:B------:R-:W-:-:S07]  /*4000*/  IMAD.MOV.U32 R6, RZ, RZ, R202 ;  /* 0x000000ffff067224 */ /* 0x000fce00078e00ca */
[----:B------:R-:W-:-:S15]  /*4010*/  IMMA.16816.S8.S8 R92, R6.ROW, R91.COL, R92 ;  /* 0x0000005b065c7237 */ /* 0x000fde000040545c */
[----:B------:R-:W-:-:S04]  /*4020*/  NOP ;  /* 0x0000000000007918 */ /* 0x000fc80000000000 */
[----:B------:R-:W-:Y:S01]  /*4030*/  MOV R11, R93 ;  /* 0x0000005d000b7202 */ /* 0x000fe20000000f00 */
[----:B------:R-:W-:Y:S02]  /*4040*/  IMAD.MOV.U32 R10, RZ, RZ, R92 ;  /* 0x000000ffff0a7224 */ /* 0x000fe400078e005c */
[----:B------:R-:W5:Y:S01]  /*4050*/  LDL.LU.64 R92, [R1+0x30] ;  /* 0x00003000015c7983 */ /* 0x000f620000300a00 */
[----:B------:R-:W-:Y:S01]  /*4060*/  IMAD.MOV.U32 R214, RZ, RZ, R86 ;  /* 0x000000ffffd67224 */ /* 0x000fe200078e0056 */
[----:B------:R-:W-:Y:S01]  /*4070*/  MOV R215, R87 ;  /* 0x0000005700d77202 */ /* 0x000fe20000000f00 */
[----:B------:R-:W-:Y:S01]  /*4080*/  IMAD.MOV.U32 R86, RZ, RZ, R39 ;  /* 0x000000ffff567224 */ /* 0x000fe200078e0027 */
[----:B------:R-:W-:Y:S02]  /*4090*/  MOV R87, R38 ;  /* 0x0000002600577202 */ /* 0x000fe40000000f00 */
[----:B------:R-:W-:Y:S02]  /*40a0*/  CS2R R38, SRZ ;  /* 0x0000000000267805 */ /* 0x000fe4000001ff00 */
[----:B------:R-:W-:Y:S01]  /*40b0*/  MOV R6, R203 ;  /* 0x000000cb00067202 */ /* 0x000fe20000000f00 */
[----:B------:R-:W-:Y:S01]  /*40c0*/  IMAD.MOV.U32 R234, RZ, RZ, R82 ;  /* 0x000000ffffea7224 */ /* 0x000fe200078e0052 */
[----:B------:R-:W-:Y:S01]  /*40d0*/  MOV R235, R83 ;  /* 0x0000005300eb7202 */ /* 0x000fe20000000f00 */
[----:B------:R-:W-:Y:S01]  /*40e0*/  IMAD.MOV.U32 R82, RZ, RZ, R43 ;  /* 0x000000ffff527224 */ /* 0x000fe200078e002b */
[----:B------:R-:W-:-:S02]  /*40f0*/  MOV R83, R42 ;  /* 0x0000002a00537202 */ /* 0x000fc40000000f00 */
[----:B------:R-:W-:Y:S01]  /*4100*/  CS2R R42, SRZ ;  /* 0x00000000002a7805 */ /* 0x000fe2000001ff00 */
[-C--:B------:R-:W-:Y:S01]  /*4110*/  IMMA.16816.S8.S8 R36, R6.ROW, R91.reuse.COL, R36 ;  /* 0x0000005b06247237 */ /* 0x080fe20000405424 */
[----:B------:R-:W-:Y:S01]  /*4120*/  IMAD.MOV.U32 R6, RZ, RZ, R207 ;  /* 0x000000ffff067224 */ /* 0x000fe200078e00cf */
[----:B------:R-:W-:Y:S01]  /*4130*/  MOV R23, R78 ;  /* 0x0000004e00177202 */ /* 0x000fe20000000f00 */
[----:B------:R-:W-:Y:S01]  /*4140*/  IMAD.MOV.U32 R18, RZ, RZ, R79 ;  /* 0x000000ffff127224 */ /* 0x000fe200078e004f */
[----:B------:R-:W-:Y:S01]  /*4150*/  MOV R79, R46 ;  /* 0x0000002e004f7202 */ /* 0x000fe20000000f00 */
[----:B------:R-:W-:Y:S01]  /*4160*/  IMAD.MOV.U32 R78, RZ, RZ, R47 ;  /* 0x000000ffff4e7224 */ /* 0x000fe200078e002f */
[----:B------:R-:W-:Y:S02]  /*4170*/  CS2R R46, SRZ ;  /* 0x00000000002e7805 */ /* 0x000fe4000001ff00 */
[----:B------:R-:W-:Y:S01]  /*4180*/  IMMA.16816.S8.S8 R40, R6.ROW, R91.COL, R40 ;  /* 0x0000005b06287237 */ /* 0x000fe20000405428 */
        /* <DEDUP_REMOVED lines=48> */
[----:B------:R-:W-:Y:S02]  /*4490*/  CS2R R86, SRZ ;  /* 0x0000000000567805 */ /* 0x000fe4000001ff00 */
[----:B------:R-:W-:Y:S02]  /*44a0*/  CS2R R90, SRZ ;  /* 0x00000000005a7805 */ /* 0x000fe4000001ff00 */
[----:B------:R-:W-:Y:S02]  /*44b0*/  CS2R R94, SRZ ;  /* 0x00000000005e7805 */ /* 0x000fe4000001ff00 */
[----:B------:R-:W-:Y:S01]  /*44c0*/  MOV R155, R98 ;  /* 0x00000062009b7202 */ /* 0x000fe20000000f00 */
[----:B------:R-:W-:Y:S01]  /*44d0*/  IMAD.MOV.U32 R154, RZ, RZ, R99 ;  /* 0x000000ffff9a7224 */ /* 0x000fe200078e0063 */
[----:B------:R-:W-:-:S02]  /*44e0*/  CS2R R98, SRZ ;  /* 0x0000000000627805 */ /* 0x000fc4000001ff00 */
[----:B------:R-:W-:Y:S01]  /*44f0*/  MOV R151, R102 ;  /* 0x0000006600977202 */ /* 0x000fe20000000f00 */
[----:B------:R-:W-:Y:S01]  /*4500*/  IMAD.MOV.U32 R150, RZ, RZ, R103 ;  /* 0x000000ffff967224 */ /* 0x000fe200078e0067 */
[----:B------:R-:W-:Y:S02]  /*4510*/  CS2R R102, SRZ ;  /* 0x0000000000667805 */ /* 0x000fe4000001ff00 */
[----:B------:R-:W-:Y:S01]  /*4520*/  MOV R147, R106 ;  /* 0x0000006a00937202 */ /* 0x000fe20000000f00 */
[----:B------:R-:W-:Y:S01]  /*4530*/  IMAD.MOV.U32 R146, RZ, RZ, R107 ;  /* 0x000000ffff927224 */ /* 0x000fe200078e006b */
        /* <DEDUP_REMOVED lines=9> */
[----:B------:R-:W-:Y:S01]  /*45d0*/  CS2R R118, SRZ ;  /* 0x0000000000767805 */ /* 0x000fe2000001ff00 */
[----:B------:R-:W-:Y:S02]  /*45e0*/  IMAD.MOV.U32 R130, RZ, RZ, R123 ;  /* 0x000000ffff827224 */ /* 0x000fe400078e007b */
[----:B------:R-:W-:-:S03]  /*45f0*/  IMAD.MOV.U32 R191, RZ, RZ, R131 ;  /* 0x000000ffffbf7224 */ /* 0x000fc600078e0083 */
[----:B------:R-:W-:Y:S02]  /*4600*/  MOV R186, R130 ;  /* 0x0000008200ba7202 */ /* 0x000fe40000000f00 */
[----:B------:R-:W-:Y:S02]  /*4610*/  CS2R R130, SRZ ;  /* 0x0000000000827805 */ /* 0x000fe4000001ff00 */
[----:B------:R-:W-:Y:S01]  /*4620*/  MOV R182, R134 ;  /* 0x0000008600b67202 */ /* 0x000fe20000000f00 */
[----:B------:R-:W-:Y:S01]  /*4630*/  IMAD.MOV.U32 R187, RZ, RZ, R135 ;  /* 0x000000ffffbb7224 */ /* 0x000fe200078e0087 */
[----:B------:R-:W-:Y:S01]  /*4640*/  CS2R R134, SRZ ;  /* 0x0000000000867805 */ /* 0x000fe2000001ff00 */
[----:B----4-:R-:W-:Y:S01]  /*4650*/  IMMA.16816.S8.S8 R68, R6.ROW, R122.COL, R68 ;  /* 0x0000007a06447237 */ /* 0x010fe20000405444 */
        /* <DEDUP_REMOVED lines=11> */
[----:B-----5:R-:W-:Y:S01]  /*4710*/  IMMA.16816.S8.S8 R92, R6.ROW, R122.COL, R92 ;  /* 0x0000007a065c7237 */ /* 0x020fe2000040545c */
        /* <DEDUP_REMOVED lines=10> */
[----:B------:R-:W-:Y:S01]  /*47c0*/  IMAD.MOV.U32 R6, RZ, RZ, R219 ;  /* 0x000000ffff067224 */ /* 0x000fe200078e00db */
[----:B------:R-:W-:-:S06]  /*47d0*/  CS2R R122, SRZ ;  /* 0x00000000007a7805 */ /* 0x000fcc000001ff00 */
        /* <DEDUP_REMOVED lines=71> */
[----:B------:R-:W-:Y:S02]  /*4c50*/  MOV R222, R191 ;  /* 0x000000bf00de7202 */ /* 0x000fe40000000f00 */
        /* <DEDUP_REMOVED lines=16> */
[----:B------:R-:W-:Y:S02]  /*4d60*/  MOV R246, R206 ;  /* 0x000000ce00f67202 */ /* 0x000fe40000000f00 */
[----:B------:R-:W-:-:S04]  /*4d70*/  CS2R R206, SRZ ;  /* 0x0000000000ce7805 */ /* 0x000fc8000001ff00 */
[----:B------:R-:W-:Y:S01]  /*4d80*/  IMMA.16816.S8.S8 R200, R6.ROW, R18.COL, R200 ;  /* 0x0000001206c87237 */ /* 0x000fe200004054c8 */
[----:B------:R-:W-:Y:S01]  /*4d90*/  MOV R6, R211 ;  /* 0x000000d300067202 */ /* 0x000fe20000000f00 */
[----:B------:R-:W-:Y:S01]  /*4da0*/  IMAD.MOV.U32 R231, RZ, RZ, R226 ;  /* 0x000000ffffe77224 */ /* 0x000fe200078e00e2 */
[----:B------:R-:W-:Y:S01]  /*4db0*/  MOV R226, R227 ;  /* 0x000000e300e27202 */ /* 0x000fe20000000f00 */
[----:B------:R-:W-:Y:S01]  /*4dc0*/  IMAD.MOV.U32 R227, RZ, RZ, R210 ;  /* 0x000000ffffe37224 */ /* 0x000fe200078e00d2 */
[----:B------:R-:W-:-:S03]  /*4dd0*/  CS2R R210, SRZ ;  /* 0x0000000000d27805 */ /* 0x000fc6000001ff00 */
[-C--:B------:R-:W-:Y:S01]  /*4de0*/  IMMA.16816.S8.S8 R204, R6.ROW, R18.reuse.COL, R204 ;  /* 0x0000001206cc7237 */ /* 0x080fe200004054cc */
[----:B------:R-:W-:Y:S01]  /*4df0*/  IMAD.MOV.U32 R6, RZ, RZ, R23 ;  /* 0x000000ffff067224 */ /* 0x000fe200078e0017 */
[----:B------:R0:W-:Y:S01]  /*4e00*/  STL.64 [R1+0x28], R10 ;  /* 0x0000280a01007387 */ /* 0x0001e20000100a00 */
[----:B------:R-:W-:Y:S02]  /*4e10*/  IMAD.MOV.U32 R194, RZ, RZ, R19 ;  /* 0x000000ffffc27224 */ /* 0x000fe400078e0013 */
[----:B------:R-:W-:Y:S02]  /*4e20*/  IMAD.MOV.U32 R19, RZ, RZ, R247 ;  /* 0x000000ffff137224 */ /* 0x000fe400078e00f7 */
[----:B------:R-:W-:Y:S01]  /*4e30*/  IMAD.MOV.U32 R247, RZ, RZ, R239 ;  /* 0x000000fffff77224 */ /* 0x000fe200078e00ef */
[----:B------:R-:W-:Y:S01]  /*4e40*/  MOV R239, R235 ;  /* 0x000000eb00ef7202 */ /* 0x000fe20000000f00 */
[----:B------:R-:W-:Y:S01]  /*4e50*/  IMMA.16816.S8.S8 R208, R6.ROW, R18.COL, R208 ;  /* 0x0000001206d07237 */ /* 0x000fe200004054d0 */
[----:B------:R-:W-:-:S02]  /*4e60*/  MOV R235, R215 ;  /* 0x000000d700eb7202 */ /* 0x000fc40000000f00 */
[----:B0-----:R-:W-:Y:S02]  /*4e70*/  MOV R11, R246 ;  /* 0x000000f6000b7202 */ /* 0x001fe40000000f00 */
[----:B------:R-:W-:Y:S01]  /*4e80*/  MOV R246, R238 ;  /* 0x000000ee00f67202 */ /* 0x000fe20000000f00 */
[----:B------:R-:W-:Y:S02]  /*4e90*/  IMAD.MOV.U32 R238, RZ, RZ, R234 ;  /* 0x000000ffffee7224 */ /* 0x000fe400078e00ea */
[----:B------:R-:W-:Y:S01]  /*4ea0*/  IMAD.MOV.U32 R234, RZ, RZ, R214 ;  /* 0x000000ffffea7224 */ /* 0x000fe200078e00d6 */
[----:B------:R-:W-:Y:S01]  /*4eb0*/  CS2R R214, SRZ ;  /* 0x0000000000d67805 */ /* 0x000fe2000001ff00 */
[----:B------:R-:W-:Y:S01]  /*4ec0*/  IMAD.MOV.U32 R6, RZ, RZ, R219 ;  /* 0x000000ffff067224 */ /* 0x000fe200078e00db */
[----:B------:R-:W-:Y:S02]  /*4ed0*/  MOV R203, R250 ;  /* 0x000000fa00cb7202 */ /* 0x000fe40000000f00 */
[----:B------:R-:W-:-:S02]  /*4ee0*/  MOV R250, R242 ;  /* 0x000000f200fa7202 */ /* 0x000fc40000000f00 */
[----:B------:R-:W-:Y:S02]  /*4ef0*/  MOV R242, R230 ;  /* 0x000000e600f27202 */ /* 0x000fe40000000f00 */
[----:B------:R-:W-:Y:S01]  /*4f00*/  MOV R230, R218 ;  /* 0x000000da00e67202 */ /* 0x000fe20000000f00 */
[-C--:B------:R-:W-:Y:S01]  /*4f10*/  IMMA.16816.S8.S8 R212, R6.ROW, R18.reuse.COL, R212 ;  /* 0x0000001206d47237 */ /* 0x080fe200004054d4 */
[----:B------:R-:W-:Y:S02]  /*4f20*/  CS2R R218, SRZ ;  /* 0x0000000000da7805 */ /* 0x000fe4000001ff00 */
[----:B------:R-:W-:Y:S01]  /*4f30*/  MOV R6, R223 ;  /* 0x000000df00067202 */ /* 0x000fe20000000f00 */
[----:B------:R-:W-:Y:S02]  /*4f40*/  IMAD.MOV.U32 R199, RZ, RZ, R251 ;  /* 0x000000ffffc77224 */ /* 0x000fe400078e00fb */
        /* <DEDUP_REMOVED lines=17> */
[----:B------:R-:W-:-:S02]  /*5060*/  MOV R26, R234 ;  /* 0x000000ea001a7202 */ /* 0x000fc40000000f00 */
[----:B------:R-:W-:-:S03]  /*5070*/  CS2R R234, SRZ ;  /* 0x0000000000ea7805 */ /* 0x000fc6000001ff00 */
[----:B------:R-:W-:Y:S01]  /*5080*/  IMMA.16816.S8.S8 R228, R6.ROW, R11.COL, R228 ;  /* 0x0000000b06e47237 */ /* 0x000fe200004054e4 */
[----:B------:R-:W-:Y:S01]  /*5090*/  IMAD.MOV.U32 R6, RZ, RZ, R203 ;  /* 0x000000ffff067224 */ /* 0x000fe200078e00cb */
[----:B------:R-:W-:Y:S01]  /*50a0*/  MOV R22, R238 ;  /* 0x000000ee00167202 */ /* 0x000fe20000000f00 */
[----:B------:R-:W-:Y:S01]  /*50b0*/  IMAD.MOV.U32 R23, RZ, RZ, R239 ;  /* 0x000000ffff177224 */ /* 0x000fe200078e00ef */
[----:B------:R-:W-:-:S04]  /*50c0*/  CS2R R238, SRZ ;  /* 0x0000000000ee7805 */ /* 0x000fc8000001ff00 */
[-C--:B------:R-:W-:Y:S01]  /*50d0*/  IMMA.16816.S8.S8 R232, R6.ROW, R11.reuse.COL, R232 ;  /* 0x0000000b06e87237 */ /* 0x080fe200004054e8 */
[----:B------:R-:W-:Y:S01]  /*50e0*/  MOV R6, R210 ;  /* 0x000000d200067202 */ /* 0x000fe20000000f00 */
[----:B------:R-:W-:Y:S01]  /*50f0*/  IMAD.MOV.U32 R211, RZ, RZ, R246 ;  /* 0x000000ffffd37224 */ /* 0x000fe200078e00f6 */
[----:B------:R-:W-:Y:S01]  /*5100*/  MOV R223, R19 ;  /* 0x0000001300df7202 */ /* 0x000fe20000000f00 */
[----:B------:R-:W-:Y:S01]  /*5110*/  IMAD.MOV.U32 R19, RZ, RZ, R242 ;  /* 0x000000ffff137224 */ /* 0x000fe200078e00f2 */
[----:B------:R-:W-:Y:S02]  /*5120*/  MOV R18, R243 ;  /* 0x000000f300127202 */ /* 0x000fe40000000f00 */
[----:B------:R-:W-:Y:S01]  /*5130*/  CS2R R242, SRZ ;  /* 0x0000000000f27805 */ /* 0x000fe2000001ff00 */
[----:B------:R-:W-:Y:S01]  /*5140*/  IMMA.16816.S8.S8 R236, R6.ROW, R11.COL, R236 ;  /* 0x0000000b06ec7237 */ /* 0x000fe200004054ec */
[----:B------:R-:W-:Y:S01]  /*5150*/  IMAD.MOV.U32 R6, RZ, RZ, R211 ;  /* 0x000000ffff067224 */ /* 0x000fe200078e00d3 */
[----:B------:R-:W-:-:S02]  /*5160*/  MOV R215, R251 ;  /* 0x000000fb00d77202 */ /* 0x000fc40000000f00 */
[----:B------:R-:W-:Y:S02]  /*5170*/  MOV R59, R247 ;  /* 0x000000f7003b7202 */ /* 0x000fe40000000f00 */
[----:B------:R-:W-:Y:S02]  /*5180*/  CS2R R246, SRZ ;  /* 0x0000000000f67805 */ /* 0x000fe4000001ff00 */
[----:B------:R-:W-:Y:S01]  /*5190*/  IMMA.16816.S8.S8 R240, R6.ROW, R11.COL, R240 ;  /* 0x0000000b06f07237 */ /* 0x000fe200004054f0 */
[----:B------:R-:W-:Y:S01]  /*51a0*/  MOV R6, R215 ;  /* 0x000000d700067202 */ /* 0x000fe20000000f00 */
[----:B------:R-:W-:Y:S01]  /*51b0*/  IMAD.MOV.U32 R219, RZ, RZ, R250 ;  /* 0x000000ffffdb7224 */ /* 0x000fe200078e00fa */
[----:B------:R-:W-:-:S05]  /*51c0*/  CS2R R250, SRZ ;  /* 0x0000000000fa7805 */ /* 0x000fca000001ff00 */
[-C--:B------:R-:W-:Y:S01]  /*51d0*/  IMMA.16816.S8.S8 R244, R6.ROW, R11.reuse.COL, R244 ;  /* 0x0000000b06f47237 */ /* 0x080fe200004054f4 */
[----:B------:R-:W-:Y:S01]  /*51e0*/  IMAD.MOV.U32 R6, RZ, RZ, R219 ;  /* 0x000000ffff067224 */ /* 0x000fe200078e00db */
[----:B------:R0:W-:Y:S06]  /*51f0*/  STL.64 [R1+0x20], R8 ;  /* 0x0000200801007387 */ /* 0x0001ec0000100a00 */
[----:B------:R-:W-:Y:S01]  /*5200*/  IMMA.16816.S8.S8 R248, R6.ROW, R11.COL, R248 ;  /* 0x0000000b06f87237 */ /* 0x000fe200004054f8 */
[----:B------:R-:W-:Y:S01]  /*5210*/  MOV R6, R223 ;  /* 0x000000df00067202 */ /* 0x000fe20000000f00 */
[----:B0-----:R-:W-:Y:S01]  /*5220*/  IMAD.MOV.U32 R9, RZ, RZ, R35 ;  /* 0x000000ffff097224 */ /* 0x001fe200078e0023 */
[----:B------:R-:W-:-:S02]  /*5230*/  MOV R8, R34 ;  /* 0x0000002200087202 */ /* 0x000fc40000000f00 */
[----:B------:R-:W-:Y:S01]  /*5240*/  CS2R R34, SRZ ;  /* 0x0000000000227805 */ /* 0x000fe2000001ff00 */
[----:B------:R-:W-:-:S06]  /*5250*/  IMAD.MOV.U32 R10, RZ, RZ, RZ ;  /* 0x000000ffff0a7224 */ /* 0x000fcc00078e00ff */
[----:B------:R-:W-:Y:S01]  /*5260*/  IMMA.16816.S8.S8 R32, R6.ROW, R11.COL, R32 ;  /* 0x0000000b06207237 */ /* 0x000fe20000405420 */
[----:B------:R-:W-:Y:S01]  /*5270*/  MOV R11, RZ ;  /* 0x000000ff000b7202 */ /* 0x000fe20000000f00 */
[----:B------:R-:W-:-:S07]  /*5280*/  IMAD.MOV.U32 R6, RZ, RZ, R194 ;  /* 0x000000ffff067224 */ /* 0x000fce00078e00c2 */
[----:B------:R-:W-:Y:S01]  /*5290*/  IMMA.16816.S8.S8 R8, R6.ROW, R59.COL, R8 ;  /* 0x0000003b06087237 */ /* 0x000fe20000405408 */
[----:B------:R0:W-:-:S15]  /*52a0*/  STL.64 [R1+0x18], R56 ;  /* 0x0000183801007387 */ /* 0x0001de0000100a00 */
[----:B------:R-:W-:-:S03]  /*52b0*/  NOP ;  /* 0x0000000000007918 */ /* 0x000fc60000000000 */
[----:B------:R-:W4:Y:S01]  /*52c0*/  LDL.LU.64 R10, [R1+0x28] ;  /* 0x00002800010a7983 */ /* 0x000f220000300a00 */
[----:B------:R-:W-:Y:S01]  /*52d0*/  MOV R35, R9 ;  /* 0x0000000900237202 */ /* 0x000fe20000000f00 */
[----:B------:R-:W-:Y:S02]  /*52e0*/  IMAD.MOV.U32 R34, RZ, RZ, R8 ;  /* 0x000000ffff227224 */ /* 0x000fe400078e0008 */
[----:B------:R-:W5:Y:S01]  /*52f0*/  LDL.LU.64 R8, [R1+0x20] ;  /* 0x0000200001087983 */ /* 0x000f620000300a00 */
[----:B------:R-:W-:Y:S01]  /*5300*/  MOV R50, R18 ;  /* 0x0000001200327202 */ /* 0x000fe20000000f00 */
[----:B------:R-:W-:Y:S01]  /*5310*/  IMAD.MOV.U32 R55, RZ, RZ, R19 ;  /* 0x000000ffff377224 */ /* 0x000fe200078e0013 */
[----:B------:R-:W-:Y:S02]  /*5320*/  CS2R R18, SRZ ;  /* 0x0000000000127805 */ /* 0x000fe4000001ff00 */
[----:B------:R-:W-:Y:S01]  /*5330*/  MOV R6, R199 ;  /* 0x000000c700067202 */ /* 0x000fe20000000f00 */
[----:B------:R-:W-:Y:S01]  /*5340*/  IMAD.MOV.U32 R51, RZ, RZ, R15 ;  /* 0x000000ffff337224 */ /* 0x000fe200078e000f */
[----:B------:R-:W-:-:S02]  /*5350*/  MOV R38, R14 ;  /* 0x0000000e00267202 */ /* 0x000fc40000000f00 */
[----:B------:R-:W-:-:S03]  /*5360*/  CS2R R14, SRZ ;  /* 0x00000000000e7805 */ /* 0x000fc6000001ff00 */
[----:B------:R-:W-:Y:S01]  /*5370*/  IMMA.16816.S8.S8 R16, R6.ROW, R59.COL, R16 ;  /* 0x0000003b06107237 */ /* 0x000fe20000405410 */
[----:B------:R-:W-:-:S07]  /*5380*/  IMAD.MOV.U32 R6, RZ, RZ, R203 ;  /* 0x000000ffff067224 */ /* 0x000fce00078e00cb */
[----:B------:R-:W-:Y:S01]  /*5390*/  IMMA.16816.S8.S8 R12, R6.ROW, R59.COL, R12 ;  /* 0x0000003b060c7237 */ /* 0x000fe2000040540c */
[----:B------:R-:W-:Y:S01]  /*53a0*/  MOV R6, R210 ;  /* 0x000000d200067202 */ /* 0x000fe20000000f00 */
[----:B------:R-:W-:Y:S01]  /*53b0*/  IMAD.MOV.U32 R46, RZ, RZ, R22 ;  /* 0x000000ffff2e7224 */ /* 0x000fe200078e0016 */
[----:B------:R-:W-:Y:S02]  /*53c0*/  MOV R47, R23 ;  /* 0x00000017002f7202 */ /* 0x000fe40000000f00 */
[----:B------:R-:W-:Y:S01]  /*53d0*/  CS2R R22, SRZ ;  /* 0x0000000000167805 */ /* 0x000fe2000001ff00 */
[----:B------:R-:W-:Y:S01]  /*53e0*/  IMAD.MOV.U32 R42, RZ, RZ, R26 ;  /* 0x000000ffff2a7224 */ /* 0x000fe200078e001a */
[----:B------:R-:W-:Y:S02]  /*53f0*/  MOV R43, R27 ;  /* 0x0000001b002b7202 */ /* 0x000fe40000000f00 */
[----:B------:R-:W-:Y:S02]  /*5400*/  CS2R R26, SRZ ;  /* 0x00000000001a7805 */ /* 0x000fe4000001ff00 */
[----:B------:R-:W-:Y:S01]  /*5410*/  MOV R83, R30 ;  /* 0x0000001e00537202 */ /* 0x000fe20000000f00 */
[----:B------:R-:W-:Y:S01]  /*5420*/  IMAD.MOV.U32 R39, RZ, RZ, R31 ;  /* 0x000000ffff277224 */ /* 0x000fe200078e001f */
[----:B------:R-:W-:-:S02]  /*5430*/  CS2R R30, SRZ ;  /* 0x00000000001e7805 */ /* 0x000fc4000001ff00 */
[----:B----4-:R-:W-:Y:S01]  /*5440*/  MOV R54, R11 ;  /* 0x0000000b00367202 */ /* 0x010fe20000000f00 */
[----:B0-----:R-:W-:Y:S01]  /*5450*/  IMAD.MOV.U32 R57, RZ, RZ, R10 ;  /* 0x000000ffff397224 */ /* 0x001fe200078e000a */
[----:B------:R-:W-:Y:S01]  /*5460*/  MOV R10, RZ ;  /* 0x000000ff000a7202 */ /* 0x000fe20000000f00 */
[----:B------:R-:W-:-:S07]  /*5470*/  IMAD.MOV.U32 R11, RZ, RZ, RZ ;  /* 0x000000ffff0b7224 */ /* 0x000fce00078e00ff */
[----:B-----5:R-:W-:Y:S01]  /*5480*/  IMMA.16816.S8.S8 R8, R6.ROW, R59.COL, R8 ;  /* 0x0000003b06087237 */ /* 0x020fe20000405408 */
[----:B------:R-:W-:-:S15]  /*5490*/  MOV R6, RZ ;  /* 0x000000ff00067202 */ /* 0x000fde0000000f00 */
[----:B------:R-:W-:-:S01]  /*54a0*/  NOP ;  /* 0x0000000000007918 */ /* 0x000fc20000000000 */
[----:B------:R-:W-:Y:S02]  /*54b0*/  IMAD.MOV.U32 R11, RZ, RZ, RZ ;  /* 0x000000ffff0b7224 */ /* 0x000fe400078e00ff */
[----:B------:R-:W-:-:S07]  /*54c0*/  IMAD.MOV.U32 R10, RZ, RZ, R211 ;  /* 0x000000ffff0a7224 */ /* 0x000fce00078e00d3 */
[----:B------:R-:W-:-:S15]  /*54d0*/  IMMA.16816.S8.S8 R4, R10.ROW, R59.COL, R4 ;  /* 0x0000003b0a047237 */ /* 0x000fde0000405404 */
[----:B------:R-:W-:-:S01]  /*54e0*/  NOP ;  /* 0x0000000000007918 */ /* 0x000fc20000000000 */
[----:B------:R-:W-:Y:S01]  /*54f0*/  MOV R7, RZ ;  /* 0x000000ff00077202 */ /* 0x000fe20000000f00 */
[----:B------:R-:W-:-:S07]  /*5500*/  IMAD.MOV.U32 R6, RZ, RZ, R215 ;  /* 0x000000ffff067224 */ /* 0x000fce00078e00d7 */
[----:B------:R-:W-:Y:S01]  /*5510*/  IMMA.16816.S8.S8 R20, R6.ROW, R59.COL, R20 ;  /* 0x0000003b06147237 */ /* 0x000fe20000405414 */
[----:B------:R-:W-:-:S07]  /*5520*/  MOV R6, R219 ;  /* 0x000000db00067202 */ /* 0x000fce0000000f00 */
[----:B------:R-:W-:Y:S01]  /*5530*/  IMMA.16816.S8.S8 R24, R6.ROW, R59.COL, R24 ;  /* 0x0000003b06187237 */ /* 0x000fe20000405418 */
[----:B------:R-:W-:Y:S02]  /*5540*/  IMAD.MOV.U32 R6, RZ, RZ, R223 ;  /* 0x000000ffff067224 */ /* 0x000fe400078e00df */
[----:B------:R-:W-:Y:S01]  /*5550*/  IMAD.MOV.U32 R56, RZ, RZ, R57 ;  /* 0x000000ffff387224 */ /* 0x000fe200078e0039 */
[----:B------:R-:W-:-:S04]  /*5560*/  MOV R57, R54 ;  /* 0x0000003600397202 */ /* 0x000fc80000000f00 */
[----:B------:R-:W-:Y:S01]  /*5570*/  IMMA.16816.S8.S8 R28, R6.ROW, R59.COL, R28 ;  /* 0x0000003b061c7237 */ /* 0x000fe2000040541c */
[----:B------:R-:W-:Y:S02]  /*5580*/  CS2R R58, SRZ ;  /* 0x00000000003a7805 */ /* 0x000fe4000001ff00 */
[----:B------:R-:W-:-:S07]  /*5590*/  MOV R6, R194 ;  /* 0x000000c200067202 */ /* 0x000fce0000000f00 */
[----:B------:R-:W-:-:S15]  /*55a0*/  IMMA.16816.S8.S8 R56, R6.ROW, R83.COL, R56 ;  /* 0x0000005306387237 */ /* 0x000fde0000405438 */
[----:B------:R-:W-:-:S04]  /*55b0*/  NOP ;  /* 0x0000000000007918 */ /* 0x000fc80000000000 */
[----:B------:R-:W-:Y:S01]  /*55c0*/  IMAD.MOV.U32 R27, RZ, RZ, R57 ;  /* 0x000000ffff1b7224 */ /* 0x000fe200078e0039 */
[----:B------:R-:W-:Y:S02]  /*55d0*/  MOV R26, R56 ;  /* 0x00000038001a7202 */ /* 0x000fe40000000f00 */
[----:B------:R-:W4:Y:S01]  /*55e0*/  LDL.LU.64 R56, [R1+0x18] ;  /* 0x0000180001387983 */ /* 0x000f220000300a00 */
        /* <DEDUP_REMOVED lines=18> */
[----:B------:R-:W-:Y:S02]  /*5710*/  IMAD.MOV.U32 R6, RZ, RZ, R211 ;  /* 0x000000ffff067224 */ /* 0x000fe400078e00d3 */
[----:B------:R-:W-:Y:S01]  /*5720*/  IMAD.MOV.U32 R99, RZ, RZ, R55 ;  /* 0x000000ffff637224 */ /* 0x000fe200078e0037 */
[----:B------:R-:W-:-:S04]  /*5730*/  CS2R R54, SRZ ;  /* 0x0000000000367805 */ /* 0x000fc8000001ff00 */
[----:B------:R-:W-:Y:S01]  /*5740*/  IMMA.16816.S8.S8 R48, R6.ROW, R83.COL, R48 ;  /* 0x0000005306307237 */ /* 0x000fe20000405430 */
[----:B------:R-:W-:Y:S02]  /*5750*/  MOV R6, R215 ;  /* 0x000000d700067202 */ /* 0x000fe40000000f00 */
[----:B------:R-:W-:-:S05]  /*5760*/  CS2R R58, SRZ ;  /* 0x00000000003a7805 */ /* 0x000fca000001ff00 */
[----:B------:R-:W-:Y:S01]  /*5770*/  IMMA.16816.S8.S8 R52, R6.ROW, R83.COL, R52 ;  /* 0x0000005306347237 */ /* 0x000fe20000405434 */
[----:B------:R-:W-:Y:S01]  /*5780*/  IMAD.MOV.U32 R6, RZ, RZ, R219 ;  /* 0x000000ffff067224 */ /* 0x000fe200078e00db */
        /* <DEDUP_REMOVED lines=15> */
[----:B------:R-:W-:-:S02]  /*5880*/  CS2R R94, SRZ ;  /* 0x00000000005e7805 */ /* 0x000fc4000001ff00 */
[----:B------:R-:W-:Y:S02]  /*5890*/  CS2R R102, SRZ ;  /* 0x0000000000667805 */ /* 0x000fe4000001ff00 */
[----:B------:R-:W-:Y:S01]  /*58a0*/  MOV R131, R106 ;  /* 0x0000006a00837202 */ /* 0x000fe20000000f00 */
[----:B------:R-:W-:Y:S01]  /*58b0*/  IMAD.MOV.U32 R130, RZ, RZ, R107 ;  /* 0x000000ffff827224 */ /* 0x000fe200078e006b */
        /* <DEDUP_REMOVED lines=8> */
[----:B------:R-:W-:Y:S02]  /*5940*/  CS2R R118, SRZ ;  /* 0x0000000000767805 */ /* 0x000fe4000001ff00 */
[----:B------:R-:W-:Y:S02]  /*5950*/  CS2R R122, SRZ ;  /* 0x00000000007a7805 */ /* 0x000fe4000001ff00 */
[----:B------:R-:W-:Y:S02]  /*5960*/  CS2R R126, SRZ ;  /* 0x00000000007e7805 */ /* 0x000fe4000001ff00 */
[----:B------:R-:W-:Y:S01]  /*5970*/  MOV R195, R130 ;  /* 0x0000008200c37202 */ /* 0x000fe20000000f00 */
[----:B------:R-:W-:Y:S01]  /*5980*/  IMAD.MOV.U32 R171, RZ, RZ, R131 ;  /* 0x000000ffffab7224 */ /* 0x000fe200078e0083 */
        /* <DEDUP_REMOVED lines=10> */
[----:B------:R-:W-:Y:S01]  /*5a30*/  CS2R R158, SRZ ;  /* 0x00000000009e7805 */ /* 0x000fe2000001ff00 */
[----:B------:R-:W-:Y:S01]  /*5a40*/  IMAD.MOV.U32 R230, RZ, RZ, R162 ;  /* 0x000000ffffe67224 */ /* 0x000fe200078e00a2 */
[----:B------:R-:W-:Y:S02]  /*5a50*/  MOV R231, R163 ;  /* 0x000000a300e77202 */ /* 0x000fe40000000f00 */
[----:B------:R-:W-:Y:S01]  /*5a60*/  CS2R R162, SRZ ;  /* 0x0000000000a27805 */ /* 0x000fe2000001ff00 */
[----:B----4-:R-:W-:Y:S01]  /*5a70*/  IMMA.16816.S8.S8 R56, R6.ROW, R83.COL, R56 ;  /* 0x0000005306387237 */ /* 0x010fe20000405438 */
        /* <DEDUP_REMOVED lines=8> */
[----:B------:R-:W-:Y:S02]  /*5b00*/  MOV R6, R210 ;  /* 0x000000d200067202 */ /* 0x000fe40000000f00 */
[----:B------:R-:W-:-:S05]  /*5b10*/  CS2R R82, SRZ ;  /* 0x0000000000527805 */ /* 0x000fca000001ff00 */
        /* <DEDUP_REMOVED lines=12> */
[----:B------:R-:W-:-:S09]  /*5be0*/  MOV R6, R199 ;  /* 0x000000c700067202 */ /* 0x000fd20000000f00 */
[----:B------:R-:W-:Y:S01]  /*5bf0*/  IMAD.MOV.U32 R23, RZ, RZ, R93 ;  /* 0x000000ffff177224 */ /* 0x000fe200078e005d */
[----:B------:R-:W-:Y:S02]  /*5c00*/  MOV R22, R92 ;  /* 0x0000005c00167202 */ /* 0x000fe40000000f00 */
        /* <DEDUP_REMOVED lines=30> */
[----:B------:R-:W-:Y:S01]  /*5df0*/  IMAD.MOV.U32 R6, RZ, RZ, R194 ;  /* 0x000000ffff067224 */ /* 0x000fe200078e00c2 */
[----:B------:R-:W-:Y:S01]  /*5e00*/  MOV R207, R167 ;  /* 0x000000a700cf7202 */ /* 0x000fe20000000f00 */
[----:B------:R-:W-:Y:S01]  /*5e10*/  IMAD.MOV.U32 R206, RZ, RZ, R166 ;  /* 0x000000ffffce7224 */ /* 0x000fe200078e00a6 */
[----:B------:R-:W-:-:S04]  /*5e20*/  CS2R R166, SRZ ;  /* 0x0000000000a67805 */ /* 0x000fc8000001ff00 */
[----:B------:R-:W-:Y:S01]  /*5e30*/  IMMA.16816.S8.S8 R160, R6.ROW, R195.COL, R160 ;  /* 0x000000c306a07237 */ /* 0x000fe200004054a0 */
[----:B------:R-:W-:Y:S02]  /*5e40*/  MOV R6, R199 ;  /* 0x000000c700067202 */ /* 0x000fe40000000f00 */
[----:B------:R-:W-:Y:S02]  /*5e50*/  MOV R227, R171 ;  /* 0x000000ab00e37202 */ /* 0x000fe40000000f00 */
[----:B------:R-:W-:-:S03]  /*5e60*/  CS2R R170, SRZ ;  /* 0x0000000000aa7805 */ /* 0x000fc6000001ff00 */
        /* <DEDUP_REMOVED lines=10> */
[----:B------:R-:W-:Y:S02]  /*5f10*/  MOV R6, R215 ;  /* 0x000000d700067202 */ /* 0x000fe40000000f00 */
[----:B------:R-:W-:Y:S02]  /*5f20*/  CS2R R186, SRZ ;  /* 0x0000000000ba7805 */ /* 0x000fe4000001ff00 */
[----:B------:R-:W-:Y:S02]  /*5f30*/  CS2R R190, SRZ ;  /* 0x0000000000be7805 */ /* 0x000fe4000001ff00 */
[----:B------:R-:W-:Y:S01]  /*5f40*/  MOV R10, R223 ;  /* 0x000000df000a7202 */ /* 0x000fe20000000f00 */
[----:B------:R-:W-:Y:S01]  /*5f50*/  IMMA.16816.S8.S8 R180, R6.ROW, R195.COL, R180 ;  /* 0x000000c306b47237 */ /* 0x000fe200004054b4 */
[----:B------:R-:W-:-:S07]  /*5f60*/  IMAD.MOV.U32 R6, RZ, RZ, R219 ;  /* 0x000000ffff067224 */ /* 0x000fce00078e00db */
[----:B------:R-:W-:Y:S01]  /*5f70*/  IMMA.16816.S8.S8 R184, R6.ROW, R195.COL, R184 ;  /* 0x000000c306b87237 */ /* 0x000fe200004054b8 */
[----:B------:R-:W-:-:S07]  /*5f80*/  IMAD.MOV.U32 R6, RZ, RZ, R194 ;  /* 0x000000ffff067224 */ /* 0x000fce00078e00c2 */
[----:B------:R-:W-:Y:S01]  /*5f90*/  IMMA.16816.S8.S8 R188, R10.ROW, R195.COL, R188 ;  /* 0x000000c30abc7237 */ /* 0x000fe200004054bc */
[----:B------:R-:W-:Y:S02]  /*5fa0*/  CS2R R194, SRZ ;  /* 0x0000000000c27805 */ /* 0x000fe4000001ff00 */
[----:B------:R-:W-:Y:S02]  /*5fb0*/  MOV R10, R199 ;  /* 0x000000c7000a7202 */ /* 0x000fe40000000f00 */
[----:B------:R-:W-:-:S03]  /*5fc0*/  CS2R R198, SRZ ;  /* 0x0000000000c67805 */ /* 0x000fc6000001ff00 */
[-C--:B------:R-:W-:Y:S01]  /*5fd0*/  IMMA.16816.S8.S8 R192, R6.ROW, R227.reuse.COL, R192 ;  /* 0x000000e306c07237 */ /* 0x080fe200004054c0 */
[----:B------:R-:W-:Y:S01]  /*5fe0*/  IMAD.MOV.U32 R6, RZ, RZ, R203 ;  /* 0x000000ffff067224 */ /* 0x000fe200078e00cb */
[----:B------:R-:W-:Y:S02]  /*5ff0*/  CS2R R202, SRZ ;  /* 0x0000000000ca7805 */ /* 0x000fe4000001ff00 */
[----:B------:R-:W-:Y:S01]  /*6000*/  MOV R14, R223 ;  /* 0x000000df000e7202 */ /* 0x000fe20000000f00 */
[----:B------:R-:W-:Y:S01]  /*6010*/  IMAD.MOV.U32 R15, RZ, RZ, RZ ;  /* 0x000000ffff0f7224 */ /* 0x000fe200078e00ff */
[----:B------:R-:W-:Y:S02]  /*6020*/  CS2R R222, SRZ ;  /* 0x0000000000de7805 */ /* 0x000fe4000001ff00 */
[----:B------:R-:W-:Y:S01]  /*6030*/  IMMA.16816.S8.S8 R196, R10.ROW, R227.COL, R196 ;  /* 0x000000e30ac47237 */ /* 0x000fe200004054c4 */
[----:B------:R-:W-:Y:S01]  /*6040*/  MOV R10, R210 ;  /* 0x000000d2000a7202 */ /* 0x000fe20000000f00 */
[----:B------:R-:W-:Y:S01]  /*6050*/  IMAD.MOV.U32 R234, RZ, RZ, R206 ;  /* 0x000000ffffea7224 */ /* 0x000fe200078e00ce */
[----:B------:R-:W-:-:S05]  /*6060*/  MOV R235, R207 ;  /* 0x000000cf00eb7202 */ /* 0x000fca0000000f00 */
[-C--:B------:R-:W-:Y:S01]  /*6070*/  IMMA.16816.S8.S8 R200, R6.ROW, R227.reuse.COL, R200 ;  /* 0x000000e306c87237 */ /* 0x080fe200004054c8 */
[----:B------:R-:W-:Y:S01]  /*6080*/  IMAD.MOV.U32 R6, RZ, RZ, R211 ;  /* 0x000000ffff067224 */ /* 0x000fe200078e00d3 */
[----:B------:R-:W-:Y:S02]  /*6090*/  CS2R R210, SRZ ;  /* 0x0000000000d27805 */ /* 0x000fe4000001ff00 */
[----:B------:R-:W-:Y:S01]  /*60a0*/  CS2R R206, SRZ ;  /* 0x0000000000ce7805 */ /* 0x000fe2000001ff00 */
[----:B------:R-:W0:Y:S01]  /*60b0*/  S2R R0, SR_TID.X ;  /* 0x0000000000007919 */ /* 0x000e220000002100 */
[----:B------:R-:W-:Y:S02]  /*60c0*/  IMAD.MOV.U32 R19, RZ, RZ, R93 ;  /* 0x000000ffff137224 */ /* 0x000fe400078e005d */
[----:B------:R-:W-:Y:S01]  /*60d0*/  IMMA.16816.S8.S8 R220, R14.ROW, R227.COL, R220 ;  /* 0x000000e30edc7237 */ /* 0x000fe200004054dc */
[----:B------:R-:W-:Y:S02]  /*60e0*/  MOV R14, R23 ;  /* 0x00000017000e7202 */ /* 0x000fe40000000f00 */
[----:B------:R-:W-:Y:S01]  /*60f0*/  MOV R18, R92 ;  /* 0x0000005c00127202 */ /* 0x000fe20000000f00 */
[----:B------:R-:W-:-:S04]  /*6100*/  IMAD.MOV.U32 R15, RZ, RZ, R19 ;  /* 0x000000ffff0f7224 */ /* 0x000fc800078e0013 */
[-C--:B------:R-:W-:Y:S01]  /*6110*/  IMMA.16816.S8.S8 R208, R6.ROW, R227.reuse.COL, R208 ;  /* 0x000000e306d07237 */ /* 0x080fe200004054d0 */
[----:B------:R-:W-:Y:S01]  /*6120*/  IMAD.MOV.U32 R6, RZ, RZ, R219 ;  /* 0x000000ffff067224 */ /* 0x000fe200078e00db */
[----:B------:R-:W-:Y:S01]  /*6130*/  CS2R R218, SRZ ;  /* 0x0000000000da7805 */ /* 0x000fe2000001ff00 */
[----:B------:R4:W-:Y:S05]  /*6140*/  STL [R1+0xc], R14 ;  /* 0x00000c0e01007387 */ /* 0x0009ea0000100800 */
[----:B------:R-:W-:Y:S01]  /*6150*/  IMMA.16816.S8.S8 R204, R10.ROW, R227.COL, R204 ;  /* 0x000000e30acc7237 */ /* 0x000fe200004054cc */
[----:B------:R-:W-:Y:S02]  /*6160*/  MOV R10, R215 ;  /* 0x000000d7000a7202 */ /* 0x000fe40000000f00 */
[----:B------:R-:W-:-:S02]  /*6170*/  CS2R R214, SRZ ;  /* 0x0000000000d67805 */ /* 0x000fc4000001ff00 */
[----:B----4-:R-:W-:Y:S01]  /*6180*/  MOV R14, R18 ;  /* 0x00000012000e7202 */ /* 0x010fe20000000f00 */
[----:B------:R4:W-:Y:S02]  /*6190*/  STL [R1+0x8], R22 ;  /* 0x0000081601007387 */ /* 0x0009e40000100800 */
[-C--:B------:R-:W-:Y:S01]  /*61a0*/  IMMA.16816.S8.S8 R216, R6.ROW, R227.reuse.COL, R216 ;  /* 0x000000e306d87237 */ /* 0x080fe200004054d8 */
[----:B------:R-:W-:Y:S01]  /*61b0*/  IADD3 R6, P0, PT, R234, 0x40, RZ ;  /* 0x00000040ea067810 */ /* 0x000fe20007f1e0ff */
[----:B------:R4:W-:Y:S04]  /*61c0*/  STL [R1+0x4], R15 ;  /* 0x0000040f01007387 */ /* 0x0009e80000100800 */
[----:B------:R4:W-:Y:S02]  /*61d0*/  STL [R1], R14 ;  /* 0x0000000e01007387 */ /* 0x0009e40000100800 */
[----:B------:R-:W-:Y:S01]  /*61e0*/  IMMA.16816.S8.S8 R212, R10.ROW, R227.COL, R212 ;  /* 0x000000e30ad47237 */ /* 0x000fe200004054d4 */
[----:B------:R-:W-:-:S02]  /*61f0*/  IADD3.X R11, PT, PT, RZ, R235, RZ, P0, !PT ;  /* 0x000000ebff0b7210 */ /* 0x000fc400007fe4ff */
[----:B-1----:R-:W-:Y:S02]  /*6200*/  ISETP.LE.AND P0, PT, R3, UR4, PT ;  /* 0x0000000403007c0c */ /* 0x002fe4000bf03270 */
[----:B------:R-:W-:Y:S02]  /*6210*/  IADD3 R7, P1, PT, R230, 0x40, RZ ;  /* 0x00000040e6077810 */ /* 0x000fe40007f3e0ff */
[----:B--2---:R-:W-:Y:S01]  /*6220*/  SHF.L.U32 R252, R252, 0x1, RZ ;  /* 0x00000001fcfc7819 */ /* 0x004fe200000006ff */
[----:B------:R-:W-:Y:S01]  /*6230*/  IMAD.MOV.U32 R100, RZ, RZ, R34 ;  /* 0x000000ffff647224 */ /* 0x000fe200078e0022 */
[----:B0-----:R-:W-:Y:S01]  /*6240*/  SHF.L.U32 R0, R0, 0x1, RZ ;  /* 0x0000000100007819 */ /* 0x001fe200000006ff */
[----:B------:R-:W-:Y:S01]  /*6250*/  IMAD.X R10, RZ, RZ, R231, P1 ;  /* 0x000000ffff0a7224 */ /* 0x000fe200008e06e7 */
[----:B------:R-:W-:Y:S01]  /*6260*/  LOP3.LUT R252, R252, 0x30, RZ, 0xc0, !PT ;  /* 0x00000030fcfc7812 */ /* 0x000fe200078ec0ff */
[----:B------:R-:W-:Y:S01]  /*6270*/  IMAD.MOV.U32 R92, RZ, RZ, R26 ;  /* 0x000000ffff5c7224 */ /* 0x000fe200078e001a */
[----:B------:R-:W-:-:S02]  /*6280*/  MOV R101, R35 ;  /* 0x0000002300657202 */ /* 0x000fc40000000f00 */
[----:B------:R-:W-:Y:S01]  /*6290*/  MOV R93, R27 ;  /* 0x0000001b005d7202 */ /* 0x000fe20000000f00 */
[----:B---34-:R-:W-:Y:S06]  /*62a0*/  @!P0 BRA `(.L_x_1) ;  /* 0xffffffa000ec8947 */ /* 0x018fec000383ffff */
.L_x_0:
[----:B------:R-:W2:Y:S01]  /*62b0*/  LDL.LU R18, [R1+0xc] ;  /* 0x00000c0001127983 */ /* 0x000ea20000300800 */
[----:B------:R-:W0:Y:S01]  /*62c0*/  S2R R23, SR_CTAID.Y ;  /* 0x0000000000177919 */ /* 0x000e220000002600 */
[----:B------:R-:W1:Y:S01]  /*62d0*/  S2R R22, SR_TID.X ;  /* 0x0000000000167919 */ /* 0x000e620000002100 */
[----:B------:R-:W-:Y:S01]  /*62e0*/  IMAD R10, R2, UR8, RZ ;  /* 0x00000008020a7c24 */ /* 0x000fe2000f8e02ff */
[----:B------:R-:W3:Y:S01]  /*62f0*/  LDCU.64 UR4, c[0x0][0x390] ;  /* 0x00007200ff0477ac */ /* 0x000ee20008000a00 */
[----:B------:R-:W4:Y:S04]  /*6300*/  LDL.LU R15, [R1+0x4] ;  /* 0x00000400010f7983 */ /* 0x000f280000300800 */
[----:B------:R-:W5:Y:S01]  /*6310*/  LDL.LU R14, [R1] ;  /* 0x00000000010e7983 */ /* 0x000f620000300800 */
[----:B------:R-:W-:-:S03]  /*6320*/  SHF.R.S32.HI R3, RZ, 0x1f, R2 ;  /* 0x0000001fff037819 */ /* 0x000fc60000011402 */
[----:B------:R-:W5:Y:S01]  /*6330*/  LDL.LU R19, [R1+0x8] ;  /* 0x0000080001137983 */ /* 0x000f620000300800 */
[----:B0-----:R-:W-:Y:S01]  /*6340*/  IMAD.SHL.U32 R23, R23, 0x80, RZ ;  /* 0x0000008017177824 */ /* 0x001fe200078e00ff */
[----:B-1----:R-:W-:-:S04]  /*6350*/  SHF.R.U64 R7, R22, 0x2, RZ ;  /* 0x0000000216077819 */ /* 0x002fc800000012ff */
[--C-:B------:R-:W-:Y:S02]  /*6360*/  LOP3.LUT R23, R23, 0x6, R0.reuse, 0xf8, !PT ;  /* 0x0000000617177812 */ /* 0x100fe400078ef800 */
[----:B------:R-:W-:Y:S02]  /*6370*/  LOP3.LUT R7, R7, 0x7, RZ, 0xc0, !PT ;  /* 0x0000000707077812 */ /* 0x000fe400078ec0ff */
[----:B------:R-:W-:Y:S02]  /*6380*/  LOP3.LUT R11, R23, 0x40, R0, 0xf8, !PT ;  /* 0x00000040170b7812 */ /* 0x000fe400078ef800 */
[----:B------:R-:W-:Y:S02]  /*6390*/  LOP3.LUT R7, R7, 0x3c0, R22, 0xf8, !PT ;  /* 0x000003c007077812 */ /* 0x000fe400078ef816 */
[----:B------:R-:W-:-:S04]  /*63a0*/  LEA R10, P0, R10, R11, 0x8 ;  /* 0x0000000b0a0a7211 */ /* 0x000fc800078040ff */
[----:B------:R-:W-:-:S03]  /*63b0*/  IADD3.X R11, PT, PT, RZ, RZ, RZ, P0, !PT ;  /* 0x000000ffff0b7210 */ /* 0x000fc600007fe4ff */
[----:B------:R-:W-:-:S04]  /*63c0*/  IMAD.WIDE.U32 R10, R7, R2, R10 ;  /* 0x00000002070a7225 */ /* 0x000fc800078e000a */
[----:B------:R-:W-:Y:S01]  /*63d0*/  IMAD R3, R3, R7, R11 ;  /* 0x0000000703037224 */ /* 0x000fe200078e020b */
[C---:B---3--:R-:W-:Y:S01]  /*63e0*/  LEA R6, P0, R10.reuse, UR4, 0x2 ;  /* 0x000000040a067c11 */ /* 0x048fe2000f8010ff */
[----:B------:R-:W0:Y:S03]  /*63f0*/  LDCU UR4, c[0x0][0x3a4] ;  /* 0x00007480ff0477ac */ /* 0x000e260008000800 */
[----:B------:R-:W-:Y:S01]  /*6400*/  LEA.HI.X R7, R10, UR5, R3, 0x2, P0 ;  /* 0x000000050a077c11 */ /* 0x000fe200080f1403 */
[----:B------:R-:W1:Y:S04]  /*6410*/  LDCU UR5, c[0x0][0x3a8] ;  /* 0x00007500ff0577ac */ /* 0x000e680008000800 */
[----:B------:R-:W1:Y:S04]  /*6420*/  LDG.E.64 R10, desc[UR6][R6.64] ;  /* 0x00000006060a7981 */ /* 0x000e68000c1e1b00 */
[----:B------:R-:W3:Y:S04]  /*6430*/  LDG.E.64 R22, desc[UR6][R6.64+0x40] ;  /* 0x0000400606167981 */ /* 0x000ee8000c1e1b00 */
[----:B------:R-:W3:Y:S04]  /*6440*/  LDG.E.64 R26, desc[UR6][R6.64+0x60] ;  /* 0x00006006061a7981 */ /* 0x000ee8000c1e1b00 */
[----:B------:R-:W3:Y:S04]  /*6450*/  LDG.E.64 R30, desc[UR6][R6.64+0x80] ;  /* 0x00008006061e7981 */ /* 0x000ee8000c1e1b00 */
[----:B------:R-:W3:Y:S04]  /*6460*/  LDG.E.64 R34, desc[UR6][R6.64+0xa0] ;  /* 0x0000a00606227981 */ /* 0x000ee8000c1e1b00 */
[----:B------:R-:W3:Y:S04]  /*6470*/  LDG.E.64 R38, desc[UR6][R6.64+0xc0] ;  /* 0x0000c00606267981 */ /* 0x000ee8000c1e1b00 */
[----:B------:R-:W3:Y:S01]  /*6480*/  LDG.E.64 R42, desc[UR6][R6.64+0xe0] ;  /* 0x0000e006062a7981 */ /* 0x000ee2000c1e1b00 */
[----:B--2---:R-:W-:Y:S01]  /*6490*/  MOV R62, R18 ;  /* 0x00000012003e7202 */ /* 0x004fe20000000f00 */
[----:B----4-:R-:W-:Y:S01]  /*64a0*/  IMAD.MOV.U32 R66, RZ, RZ, R15 ;  /* 0x000000ffff427224 */ /* 0x010fe200078e000f */
[----:B-----5:R-:W-:-:S02]  /*64b0*/  MOV R67, R14 ;  /* 0x0000000e00437202 */ /* 0x020fc40000000f00 */
[----:B------:R-:W2:Y:S01]  /*64c0*/  LDG.E.64 R14, desc[UR6][R6.64+0x20] ;  /* 0x00002006060e7981 */ /* 0x000ea2000c1e1b00 */
[----:B0-----:R-:W-:Y:S02]  /*64d0*/  IMAD R3, R224, UR4, RZ ;  /* 0x00000004e0037c24 */ /* 0x001fe4000f8e02ff */
[----:B------:R-:W-:Y:S02]  /*64e0*/  IMAD.MOV.U32 R63, RZ, RZ, R19 ;  /* 0x000000ffff3f7224 */ /* 0x000fe400078e0013 */
[----:B------:R-:W-:Y:S02]  /*64f0*/  IMAD R19, R100, UR4, RZ ;  /* 0x0000000464137c24 */ /* 0x000fe4000f8e02ff */
[----:B-1----:R-:W-:Y:S02]  /*6500*/  IMAD R0, R11, UR5, RZ ;  /* 0x000000050b007c24 */ /* 0x002fe4000f8e02ff */
[----:B------:R-:W-:Y:S02]  /*6510*/  IMAD R10, R10, UR5, R3 ;  /* 0x000000050a0a7c24 */ /* 0x000fe4000f8e0203 */
[----:B------:R-:W-:-:S02]  /*6520*/  IMAD R11, R225, UR4, R0 ;  /* 0x00000004e10b7c24 */ /* 0x000fc4000f8e0200 */
[----:B------:R-:W-:Y:S02]  /*6530*/  IMAD R3, R92, UR4, RZ ;  /* 0x000000045c037c24 */ /* 0x000fe4000f8e02ff */
[----:B---3--:R-:W-:Y:S02]  /*6540*/  IMAD R0, R23, UR5, RZ ;  /* 0x0000000517007c24 */ /* 0x008fe4000f8e02ff */
[----:B------:R-:W-:Y:S02]  /*6550*/  IMAD R22, R22, UR5, R3 ;  /* 0x0000000516167c24 */ /* 0x000fe4000f8e0203 */
[----:B------:R-:W-:Y:S02]  /*6560*/  IMAD R23, R93, UR4, R0 ;  /* 0x000000045d177c24 */ /* 0x000fe4000f8e0200 */
[----:B------:R-:W-:Y:S02]  /*6570*/  IMAD R3, R96, UR4, RZ ;  /* 0x0000000460037c24 */ /* 0x000fe4000f8e02ff */
[----:B------:R-:W-:Y:S01]  /*6580*/  IMAD R0, R31, UR5, RZ ;  /* 0x000000051f007c24 */ /* 0x000fe2000f8e02ff */
[----:B------:R0:W-:Y:S01]  /*6590*/  STG.E.64 desc[UR6][R6.64], R10 ;  /* 0x0000000a06007986 */ /* 0x0001e2000c101b06 */
[----:B------:R-:W-:-:S02]  /*65a0*/  IMAD R30, R30, UR5, R3 ;  /* 0x000000051e1e7c24 */ /* 0x000fc4000f8e0203 */
[----:B------:R-:W-:Y:S02]  /*65b0*/  IMAD R31, R97, UR4, R0 ;  /* 0x00000004611f7c24 */ /* 0x000fe4000f8e0200 */
[----:B------:R-:W-:Y:S02]  /*65c0*/  IMAD R3, R160, UR4, RZ ;  /* 0x00000004a0037c24 */ /* 0x000fe4000f8e02ff */
[----:B------:R-:W-:Y:S02]  /*65d0*/  IMAD R0, R39, UR5, RZ ;  /* 0x0000000527007c24 */ /* 0x000fe4000f8e02ff */
[----:B------:R-:W-:Y:S02]  /*65e0*/  IMAD R38, R38, UR5, R3 ;  /* 0x0000000526267c24 */ /* 0x000fe4000f8e0203 */
[----:B0-----:R-:W-:Y:S02]  /*65f0*/  IMAD R11, R192, UR4, RZ ;  /* 0x00000004c00b7c24 */ /* 0x001fe4000f8e02ff */
[----:B------:R-:W-:-:S02]  /*6600*/  IMAD R10, R43, UR5, RZ ;  /* 0x000000052b0a7c24 */ /* 0x000fc4000f8e02ff */
[----:B------:R-:W-:Y:S02]  /*6610*/  IMAD R39, R161, UR4, R0 ;  /* 0x00000004a1277c24 */ /* 0x000fe4000f8e0200 */
[----:B------:R-:W-:Y:S02]  /*6620*/  IMAD R42, R42, UR5, R11 ;  /* 0x000000052a2a7c24 */ /* 0x000fe4000f8e020b */
[----:B------:R-:W-:Y:S02]  /*6630*/  IMAD R43, R193, UR4, R10 ;  /* 0x00000004c12b7c24 */ /* 0x000fe4000f8e020a */
[----:B------:R-:W-:Y:S01]  /*6640*/  IMAD.WIDE R10, R2, 0x20, R6 ;  /* 0x00000020020a7825 */ /* 0x000fe200078e0206 */
[----:B------:R-:W-:Y:S04]  /*6650*/  STG.E.64 desc[UR6][R6.64+0x40], R22 ;  /* 0x0000401606007986 */ /* 0x000fe8000c101b06 */
[----:B------:R-:W-:Y:S04]  /*6660*/  STG.E.64 desc[UR6][R6.64+0x80], R30 ;  /* 0x0000801e06007986 */ /* 0x000fe8000c101b06 */
[----:B------:R-:W-:Y:S04]  /*6670*/  STG.E.64 desc[UR6][R6.64+0xc0], R38 ;  /* 0x0000c02606007986 */ /* 0x000fe8000c101b06 */
[----:B------:R-:W-:Y:S01]  /*6680*/  STG.E.64 desc[UR6][R6.64+0xe0], R42 ;  /* 0x0000e02a06007986 */ /* 0x000fe2000c101b06 */
[----:B--2---:R-:W-:-:S02]  /*6690*/  IMAD R18, R15, UR5, RZ ;  /* 0x000000050f127c24 */ /* 0x004fc4000f8e02ff */
[----:B------:R-:W-:Y:S02]  /*66a0*/  IMAD R14, R14, UR5, R19 ;  /* 0x000000050e0e7c24 */ /* 0x000fe4000f8e0213 */
[----:B------:R-:W-:Y:S02]  /*66b0*/  IMAD R15, R101, UR4, R18 ;  /* 0x00000004650f7c24 */ /* 0x000fe4000f8e0212 */
[----:B------:R-:W-:Y:S02]  /*66c0*/  IMAD R19, R64, UR4, RZ ;  /* 0x0000000440137c24 */ /* 0x000fe4000f8e02ff */
[----:B------:R-:W-:Y:S02]  /*66d0*/  IMAD R18, R27, UR5, RZ ;  /* 0x000000051b127c24 */ /* 0x000fe4000f8e02ff */
[----:B------:R-:W-:Y:S02]  /*66e0*/  IMAD R26, R26, UR5, R19 ;  /* 0x000000051a1a7c24 */ /* 0x000fe4000f8e0213 */
[----:B------:R-:W-:-:S02]  /*66f0*/  IMAD R27, R65, UR4, R18 ;  /* 0x00000004411b7c24 */ /* 0x000fc4000f8e0212 */
[----:B------:R-:W-:Y:S02]  /*6700*/  IMAD R19, R128, UR4, RZ ;  /* 0x0000000480137c24 */ /* 0x000fe4000f8e02ff */
[----:B------:R-:W-:Y:S02]  /*6710*/  IMAD R18, R35, UR5, RZ ;  /* 0x0000000523127c24 */ /* 0x000fe4000f8e02ff */
[----:B------:R-:W-:Y:S02]  /*6720*/  IMAD R34, R34, UR5, R19 ;  /* 0x0000000522227c24 */ /* 0x000fe4000f8e0213 */
[----:B------:R-:W-:Y:S01]  /*6730*/  IMAD R35, R129, UR4, R18 ;  /* 0x0000000481237c24 */ /* 0x000fe2000f8e0212 */
[----:B------:R0:W-:Y:S04]  /*6740*/  STG.E.64 desc[UR6][R6.64+0x20], R14 ;  /* 0x0000200e06007986 */ /* 0x0001e8000c101b06 */
[----:B------:R1:W-:Y:S04]  /*6750*/  STG.E.64 desc[UR6][R6.64+0x60], R26 ;  /* 0x0000601a06007986 */ /* 0x0003e8000c101b06 */
[----:B------:R-:W-:Y:S04]  /*6760*/  STG.E.64 desc[UR6][R6.64+0xa0], R34 ;  /* 0x0000a02206007986 */ /* 0x000fe8000c101b06 */
[----:B------:R-:W2:Y:S04]  /*6770*/  LDG.E.64 R18, desc[UR6][R10.64+0x20] ;  /* 0x000020060a127981 */ /* 0x000ea8000c1e1b00 */
[----:B0-----:R-:W3:Y:S04]  /*6780*/  LDG.E.64 R14, desc[UR6][R10.64] ;  /* 0x000000060a0e7981 */ /* 0x001ee8000c1e1b00 */
[----:B-1----:R-:W4:Y:S04]  /*6790*/  LDG.E.64 R26, desc[UR6][R10.64+0x40] ;  /* 0x000040060a1a7981 */ /* 0x002f28000c1e1b00 */
[----:B------:R-:W5:Y:S04]  /*67a0*/  LDG.E.64 R54, desc[UR6][R10.64+0xa0] ;  /* 0x0000a0060a367981 */ /* 0x000f68000c1e1b00 */
[----:B------:R-:W5:Y:S04]  /*67b0*/  LDG.E.64 R46, desc[UR6][R10.64+0x60] ;  /* 0x000060060a2e7981 */ /* 0x000f68000c1e1b00 */
[----:B------:R-:W5:Y:S04]  /*67c0*/  LDG.E.64 R50, desc[UR6][R10.64+0x80] ;  /* 0x000080060a327981 */ /* 0x000f68000c1e1b00 */
[----:B------:R-:W5:Y:S04]  /*67d0*/  LDG.E.64 R58, desc[UR6][R10.64+0xc0] ;  /* 0x0000c0060a3a7981 */ /* 0x000f68000c1e1b00 */
[----:B------:R-:W5:Y:S01]  /*67e0*/  LDG.E.64 R30, desc[UR6][R10.64+0xe0] ;  /* 0x0000e0060a1e7981 */ /* 0x000f62000c1e1b00 */
[----:B------:R-:W-:-:S02]  /*67f0*/  IMAD R3, R228, UR4, RZ ;  /* 0x00000004e4037c24 */ /* 0x000fc4000f8e02ff */
[----:B------:R-:W-:Y:S02]  /*6800*/  IMAD R23, R16, UR4, RZ ;  /* 0x0000000410177c24 */ /* 0x000fe4000f8e02ff */
[----:B---3--:R-:W-:Y:S02]  /*6810*/  IMAD R0, R15, UR5, RZ ;  /* 0x000000050f007c24 */ /* 0x008fe4000f8e02ff */
[----:B------:R-:W-:Y:S02]  /*6820*/  IMAD R14, R14, UR5, R3 ;  /* 0x000000050e0e7c24 */ /* 0x000fe4000f8e0203 */
[----:B------:R-:W-:Y:S02]  /*6830*/  IMAD R15, R229, UR4, R0 ;  /* 0x00000004e50f7c24 */ /* 0x000fe4000f8e0200 */
[----:B--2---:R-:W-:Y:S02]  /*6840*/  IMAD R16, R19, UR5, RZ ;  /* 0x0000000513107c24 */ /* 0x004fe4000f8e02ff */
[----:B------:R-:W-:-:S02]  /*6850*/  IMAD R3, R36, UR4, RZ ;  /* 0x0000000424037c24 */ /* 0x000fc4000f8e02ff */
[----:B----4-:R-:W-:Y:S02]  /*6860*/  IMAD R0, R27, UR5, RZ ;  /* 0x000000051b007c24 */ /* 0x010fe4000f8e02ff */
[----:B------:R-:W-:Y:S02]  /*6870*/  IMAD R19, R17, UR4, R16 ;  /* 0x0000000411137c24 */ /* 0x000fe4000f8e0210 */
[----:B------:R-:W-:Y:S02]  /*6880*/  IMAD R26, R26, UR5, R3 ;  /* 0x000000051a1a7c24 */ /* 0x000fe4000f8e0203 */
[----:B------:R-:W-:Y:S02]  /*6890*/  IMAD R27, R37, UR4, R0 ;  /* 0x00000004251b7c24 */ /* 0x000fe4000f8e0200 */
[----:B------:R-:W-:Y:S02]  /*68a0*/  IMAD R17, R68, UR4, RZ ;  /* 0x0000000444117c24 */ /* 0x000fe4000f8e02ff */
[----:B------:R-:W-:-:S02]  /*68b0*/  IMAD R3, R67, UR4, RZ ;  /* 0x0000000443037c24 */ /* 0x000fc4000f8e02ff */
[----:B-----5:R-:W-:Y:S01]  /*68c0*/  IMAD R0, R55, UR5, RZ ;  /* 0x0000000537007c24 */ /* 0x020fe2000f8e02ff */
[----:B------:R0:W-:Y:S01]  /*68d0*/  STG.E.64 desc[UR6][R10.64], R14 ;  /* 0x0000000e0a007986 */ /* 0x0001e2000c101b06 */
[----:B------:R-:W-:Y:S02]  /*68e0*/  IMAD R46, R46, UR5, R17 ;  /* 0x000000052e2e7c24 */ /* 0x000fe4000f8e0211 */
[----:B------:R-:W-:Y:S02]  /*68f0*/  IMAD R50, R50, UR5, R3 ;  /* 0x0000000532327c24 */ /* 0x000fe4000f8e0203 */
[----:B------:R-:W-:Y:S02]  /*6900*/  IMAD R55, R133, UR4, R0 ;  /* 0x0000000485377c24 */ /* 0x000fe4000f8e0200 */
[----:B------:R-:W-:Y:S02]  /*6910*/  IMAD R16, R47, UR5, RZ ;  /* 0x000000052f107c24 */ /* 0x000fe4000f8e02ff */
[----:B------:R-:W-:-:S02]  /*6920*/  IMAD R51, R51, UR5, RZ ;  /* 0x0000000533337c24 */ /* 0x000fc4000f8e02ff */
[----:B------:R-:W-:Y:S02]  /*6930*/  IMAD R17, R132, UR4, RZ ;  /* 0x0000000484117c24 */ /* 0x000fe4000f8e02ff */
[----:B------:R-:W-:Y:S02]  /*6940*/  IMAD R3, R164, UR4, RZ ;  /* 0x00000004a4037c24 */ /* 0x000fe4000f8e02ff */
[----:B------:R-:W-:Y:S02]  /*6950*/  IMAD R0, R59, UR5, RZ ;  /* 0x000000053b007c24 */ /* 0x000fe4000f8e02ff */
[----:B0-----:R-:W-:Y:S02]  /*6960*/  IMAD R15, R196, UR4, RZ ;  /* 0x00000004c40f7c24 */ /* 0x001fe4000f8e02ff */
[----:B------:R-:W-:Y:S02]  /*6970*/  IMAD R14, R31, UR5, RZ ;  /* 0x000000051f0e7c24 */ /* 0x000fe4000f8e02ff */
[----:B------:R-:W-:-:S02]  /*6980*/  IMAD R18, R18, UR5, R23 ;  /* 0x0000000512127c24 */ /* 0x000fc4000f8e0217 */
[----:B------:R-:W-:Y:S02]  /*6990*/  IMAD R47, R69, UR4, R16 ;  /* 0x00000004452f7c24 */ /* 0x000fe4000f8e0210 */
[----:B------:R-:W-:Y:S02]  /*69a0*/  IMAD R51, R66, UR4, R51 ;  /* 0x0000000442337c24 */ /* 0x000fe4000f8e0233 */
[----:B------:R-:W-:Y:S02]  /*69b0*/  IMAD R54, R54, UR5, R17 ;  /* 0x0000000536367c24 */ /* 0x000fe4000f8e0211 */
[----:B------:R-:W-:Y:S02]  /*69c0*/  IMAD R58, R58, UR5, R3 ;  /* 0x000000053a3a7c24 */ /* 0x000fe4000f8e0203 */
[----:B------:R-:W-:Y:S02]  /*69d0*/  IMAD R59, R165, UR4, R0 ;  /* 0x00000004a53b7c24 */ /* 0x000fe4000f8e0200 */
[----:B------:R-:W-:-:S02]  /*69e0*/  IMAD R30, R30, UR5, R15 ;  /* 0x000000051e1e7c24 */ /* 0x000fc4000f8e020f */
[----:B------:R-:W-:Y:S02]  /*69f0*/  IMAD R31, R197, UR4, R14 ;  /* 0x00000004c51f7c24 */ /* 0x000fe4000f8e020e */
[----:B------:R-:W-:Y:S01]  /*6a00*/  IMAD.WIDE R14, R2, 0x40, R6 ;  /* 0x00000040020e7825 */ /* 0x000fe200078e0206 */
[----:B------:R0:W-:Y:S04]  /*6a10*/  STG.E.64 desc[UR6][R10.64+0x20], R18 ;  /* 0x000020120a007986 */ /* 0x0001e8000c101b06 */
[----:B------:R1:W-:Y:S04]  /*6a20*/  STG.E.64 desc[UR6][R10.64+0x40], R26 ;  /* 0x0000401a0a007986 */ /* 0x0003e8000c101b06 */
[----:B------:R-:W-:Y:S04]  /*6a30*/  STG.E.64 desc[UR6][R10.64+0x60], R46 ;  /* 0x0000602e0a007986 */ /* 0x000fe8000c101b06 */
[----:B------:R-:W-:Y:S04]  /*6a40*/  STG.E.64 desc[UR6][R10.64+0x80], R50 ;  /* 0x000080320a007986 */ /* 0x000fe8000c101b06 */
[----:B------:R-:W-:Y:S04]  /*6a50*/  STG.E.64 desc[UR6][R10.64+0xa0], R54 ;  /* 0x0000a0360a007986 */ /* 0x000fe8000c101b06 */
[----:B------:R-:W-:Y:S04]  /*6a60*/  STG.E.64 desc[UR6][R10.64+0xc0], R58 ;  /* 0x0000c03a0a007986 */ /* 0x000fe8000c101b06 */
[----:B------:R2:W-:Y:S04]  /*6a70*/  STG.E.64 desc[UR6][R10.64+0xe0], R30 ;  /* 0x0000e01e0a007986 */ /* 0x0005e8000c101b06 */
[----:B------:R-:W3:Y:S04]  /*6a80*/  LDG.E.64 R16, desc[UR6][R14.64] ;  /* 0x000000060e107981 */ /* 0x000ee8000c1e1b00 */
[----:B0-----:R-:W4:Y:S04]  /*6a90*/  LDG.E.64 R18, desc[UR6][R14.64+0x20] ;  /* 0x000020060e127981 */ /* 0x001f28000c1e1b00 */
[----:B------:R-:W5:Y:S04]  /*6aa0*/  LDG.E.64 R22, desc[UR6][R14.64+0x40] ;  /* 0x000040060e167981 */ /* 0x000f68000c1e1b00 */
[----:B-1----:R-:W5:Y:S04]  /*6ab0*/  LDG.E.64 R26, desc[UR6][R14.64+0x60] ;  /* 0x000060060e1a7981 */ /* 0x002f68000c1e1b00 */
[----:B------:R-:W5:Y:S04]  /*6ac0*/  LDG.E.64 R34, desc[UR6][R14.64+0x80] ;  /* 0x000080060e227981 */ /* 0x000f68000c1e1b00 */
[----:B------:R-:W5:Y:S04]  /*6ad0*/  LDG.E.64 R36, desc[UR6][R14.64+0xa0] ;  /* 0x0000a0060e247981 */ /* 0x000f68000c1e1b00 */
[----:B------:R-:W5:Y:S04]  /*6ae0*/  LDG.E.64 R38, desc[UR6][R14.64+0xc0] ;  /* 0x0000c0060e267981 */ /* 0x000f68000c1e1b00 */
[----:B------:R-:W5:Y:S01]  /*6af0*/  LDG.E.64 R42, desc[UR6][R14.64+0xe0] ;  /* 0x0000e0060e2a7981 */ /* 0x000f62000c1e1b00 */
[----:B------:R-:W-:-:S02]  /*6b00*/  IMAD R3, R232, UR4, RZ ;  /* 0x00000004e8037c24 */ /* 0x000fc4000f8e02ff */
[----:B--2---:R-:W-:Y:S02]  /*6b10*/  IMAD R11, R12, UR4, RZ ;  /* 0x000000040c0b7c24 */ /* 0x004fe4000f8e02ff */
[----:B---3--:R-:W-:Y:S02]  /*6b20*/  IMAD R0, R17, UR5, RZ ;  /* 0x0000000511007c24 */ /* 0x008fe4000f8e02ff */
[----:B----4-:R-:W-:Y:S02]  /*6b30*/  IMAD R10, R19, UR5, RZ ;  /* 0x00000005130a7c24 */ /* 0x010fe4000f8e02ff */
[----:B------:R-:W-:Y:S02]  /*6b40*/  IMAD R16, R16, UR5, R3 ;  /* 0x0000000510107c24 */ /* 0x000fe4000f8e0203 */
[----:B------:R-:W-:Y:S02]  /*6b50*/  IMAD R17, R233, UR4, R0 ;  /* 0x00000004e9117c24 */ /* 0x000fe4000f8e0200 */
[----:B------:R-:W-:-:S02]  /*6b60*/  IMAD R18, R18, UR5, R11 ;  /* 0x0000000512127c24 */ /* 0x000fc4000f8e020b */
[----:B------:R-:W-:Y:S02]  /*6b70*/  IMAD R19, R13, UR4, R10 ;  /* 0x000000040d137c24 */ /* 0x000fe4000f8e020a */
[----:B------:R-:W-:Y:S02]  /*6b80*/  IMAD R3, R40, UR4, RZ ;  /* 0x0000000428037c24 */ /* 0x000fe4000f8e02ff */
[----:B-----5:R-:W-:Y:S02]  /*6b90*/  IMAD R0, R23, UR5, RZ ;  /* 0x0000000517007c24 */ /* 0x020fe4000f8e02ff */
[----:B------:R-:W-:Y:S02]  /*6ba0*/  IMAD R11, R72, UR4, RZ ;  /* 0x00000004480b7c24 */ /* 0x000fe4000f8e02ff */
[----:B------:R-:W-:Y:S02]  /*6bb0*/  IMAD R10, R27, UR5, RZ ;  /* 0x000000051b0a7c24 */ /* 0x000fe4000f8e02ff */
[----:B------:R-:W-:-:S02]  /*6bc0*/  IMAD R22, R22, UR5, R3 ;  /* 0x0000000516167c24 */ /* 0x000fc4000f8e0203 */
[----:B------:R-:W-:Y:S02]  /*6bd0*/  IMAD R23, R41, UR4, R0 ;  /* 0x0000000429177c24 */ /* 0x000fe4000f8e0200 */
[----:B------:R-:W-:Y:S02]  /*6be0*/  IMAD R26, R26, UR5, R11 ;  /* 0x000000051a1a7c24 */ /* 0x000fe4000f8e020b */
[----:B------:R-:W-:Y:S02]  /*6bf0*/  IMAD R27, R73, UR4, R10 ;  /* 0x00000004491b7c24 */ /* 0x000fe4000f8e020a */
[----:B------:R-:W-:Y:S02]  /*6c00*/  IMAD R3, R104, UR4, RZ ;  /* 0x0000000468037c24 */ /* 0x000fe4000f8e02ff */
[----:B------:R-:W-:Y:S02]  /*6c10*/  IMAD R0, R35, UR5, RZ ;  /* 0x0000000523007c24 */ /* 0x000fe4000f8e02ff */
[----:B------:R-:W-:-:S02]  /*6c20*/  IMAD R11, R136, UR4, RZ ;  /* 0x00000004880b7c24 */ /* 0x000fc4000f8e02ff */
[----:B------:R-:W-:Y:S02]  /*6c30*/  IMAD R10, R37, UR5, RZ ;  /* 0x00000005250a7c24 */ /* 0x000fe4000f8e02ff */
[----:B------:R-:W-:Y:S02]  /*6c40*/  IMAD R34, R34, UR5, R3 ;  /* 0x0000000522227c24 */ /* 0x000fe4000f8e0203 */
[----:B------:R-:W-:Y:S02]  /*6c50*/  IMAD R35, R105, UR4, R0 ;  /* 0x0000000469237c24 */ /* 0x000fe4000f8e0200 */
[----:B------:R-:W-:Y:S02]  /*6c60*/  IMAD R36, R36, UR5, R11 ;  /* 0x0000000524247c24 */ /* 0x000fe4000f8e020b */
[----:B------:R-:W-:Y:S02]  /*6c70*/  IMAD R37, R137, UR4, R10 ;  /* 0x0000000489257c24 */ /* 0x000fe4000f8e020a */
[----:B------:R-:W-:-:S02]  /*6c80*/  IMAD R3, R168, UR4, RZ ;  /* 0x00000004a8037c24 */ /* 0x000fc4000f8e02ff */
[----:B------:R-:W-:Y:S02]  /*6c90*/  IMAD R0, R39, UR5, RZ ;  /* 0x0000000527007c24 */ /* 0x000fe4000f8e02ff */
[----:B------:R-:W-:Y:S02]  /*6ca0*/  IMAD R11, R200, UR4, RZ ;  /* 0x00000004c80b7c24 */ /* 0x000fe4000f8e02ff */
[----:B------:R-:W-:Y:S02]  /*6cb0*/  IMAD R10, R43, UR5, RZ ;  /* 0x000000052b0a7c24 */ /* 0x000fe4000f8e02ff */
[----:B------:R-:W-:Y:S02]  /*6cc0*/  IMAD R38, R38, UR5, R3 ;  /* 0x0000000526267c24 */ /* 0x000fe4000f8e0203 */
[----:B------:R-:W-:Y:S02]  /*6cd0*/  IMAD R39, R169, UR4, R0 ;  /* 0x00000004a9277c24 */ /* 0x000fe4000f8e0200 */
[----:B------:R-:W-:-:S02]  /*6ce0*/  IMAD R42, R42, UR5, R11 ;  /* 0x000000052a2a7c24 */ /* 0x000fc4000f8e020b */
[----:B------:R-:W-:Y:S02]  /*6cf0*/  IMAD R43, R201, UR4, R10 ;  /* 0x00000004c92b7c24 */ /* 0x000fe4000f8e020a */
[----:B------:R-:W-:Y:S01]  /*6d00*/  IMAD.WIDE R10, R2, 0x20, R14 ;  /* 0x00000020020a7825 */ /* 0x000fe200078e020e */
[----:B------:R0:W-:Y:S04]  /*6d10*/  STG.E.64 desc[UR6][R14.64], R16 ;  /* 0x000000100e007986 */ /* 0x0001e8000c101b06 */
[----:B------:R1:W-:Y:S04]  /*6d20*/  STG.E.64 desc[UR6][R14.64+0x20], R18 ;  /* 0x000020120e007986 */ /* 0x0003e8000c101b06 */
[----:B------:R2:W-:Y:S04]  /*6d30*/  STG.E.64 desc[UR6][R14.64+0x40], R22 ;  /* 0x000040160e007986 */ /* 0x0005e8000c101b06 */
[----:B------:R3:W-:Y:S04]  /*6d40*/  STG.E.64 desc[UR6][R14.64+0x60], R26 ;  /* 0x0000601a0e007986 */ /* 0x0007e8000c101b06 */
[----:B------:R4:W-:Y:S04]  /*6d50*/  STG.E.64 desc[UR6][R14.64+0x80], R34 ;  /* 0x000080220e007986 */ /* 0x0009e8000c101b06 */
[----:B------:R-:W-:Y:S04]  /*6d60*/  STG.E.64 desc[UR6][R14.64+0xa0], R36 ;  /* 0x0000a0240e007986 */ /* 0x000fe8000c101b06 */
[----:B------:R-:W-:Y:S04]  /*6d70*/  STG.E.64 desc[UR6][R14.64+0xc0], R38 ;  /* 0x0000c0260e007986 */ /* 0x000fe8000c101b06 */
[----:B------:R5:W-:Y:S04]  /*6d80*/  STG.E.64 desc[UR6][R14.64+0xe0], R42 ;  /* 0x0000e02a0e007986 */ /* 0x000be8000c101b06 */
[----:B------:R-:W5:Y:S04]  /*6d90*/  LDG.E.64 R12, desc[UR6][R10.64] ;  /* 0x000000060a0c7981 */ /* 0x000f68000c1e1b00 */
[----:B0-----:R-:W5:Y:S04]  /*6da0*/  LDG.E.64 R16, desc[UR6][R10.64+0x20] ;  /* 0x000020060a107981 */ /* 0x001f68000c1e1b00 */
[----:B-1----:R-:W5:Y:S04]  /*6db0*/  LDG.E.64 R18, desc[UR6][R10.64+0x40] ;  /* 0x000040060a127981 */ /* 0x002f68000c1e1b00 */
[----:B--2---:R-:W2:Y:S04]  /*6dc0*/  LDG.E.64 R22, desc[UR6][R10.64+0x60] ;  /* 0x000060060a167981 */ /* 0x004ea8000c1e1b00 */
[----:B---3--:R-:W3:Y:S04]  /*6dd0*/  LDG.E.64 R26, desc[UR6][R10.64+0x80] ;  /* 0x000080060a1a7981 */ /* 0x008ee8000c1e1b00 */
[----:B------:R-:W3:Y:S04]  /*6de0*/  LDG.E.64 R30, desc[UR6][R10.64+0xa0] ;  /* 0x0000a0060a1e7981 */ /* 0x000ee8000c1e1b00 */
[----:B------:R-:W3:Y:S04]  /*6df0*/  LDG.E.64 R40, desc[UR6][R10.64+0xc0] ;  /* 0x0000c0060a287981 */ /* 0x000ee8000c1e1b00 */
[----:B----4-:R-:W4:Y:S01]  /*6e00*/  LDG.E.64 R34, desc[UR6][R10.64+0xe0] ;  /* 0x0000e0060a227981 */ /* 0x010f22000c1e1b00 */
[----:B-----5:R-:W-:-:S02]  /*6e10*/  IMAD R15, R8, UR4, RZ ;  /* 0x00000004080f7c24 */ /* 0x020fc4000f8e02ff */
[----:B------:R-:W-:Y:S02]  /*6e20*/  IMAD R3, R236, UR4, RZ ;  /* 0x00000004ec037c24 */ /* 0x000fe4000f8e02ff */
[----:B------:R-:W-:-:S04]  /*6e30*/  IMAD.WIDE R6, R2, 0x80, R6 ;  /* 0x0000008002067825 */ /* 0x000fc800078e0206 */
[----:B------:R-:W-:Y:S02]  /*6e40*/  IMAD R0, R13, UR5, RZ ;  /* 0x000000050d007c24 */ /* 0x000fe4000f8e02ff */
[----:B------:R-:W-:Y:S02]  /*6e50*/  IMAD R8, R17, UR5, RZ ;  /* 0x0000000511087c24 */ /* 0x000fe4000f8e02ff */
[----:B------:R-:W-:Y:S02]  /*6e60*/  IMAD R12, R12, UR5, R3 ;  /* 0x000000050c0c7c24 */ /* 0x000fe4000f8e0203 */
[----:B------:R-:W-:Y:S02]  /*6e70*/  IMAD R13, R237, UR4, R0 ;  /* 0x00000004ed0d7c24 */ /* 0x000fe4000f8e0200 */
[----:B------:R-:W-:Y:S02]  /*6e80*/  IMAD R17, R9, UR4, R8 ;  /* 0x0000000409117c24 */ /* 0x000fe4000f8e0208 */
[----:B------:R-:W-:-:S02]  /*6e90*/  IMAD R3, R44, UR4, RZ ;  /* 0x000000042c037c24 */ /* 0x000fc4000f8e02ff */
[----:B------:R-:W-:Y:S02]  /*6ea0*/  IMAD R0, R19, UR5, RZ ;  /* 0x0000000513007c24 */ /* 0x000fe4000f8e02ff */
[----:B------:R-:W-:Y:S02]  /*6eb0*/  IMAD R9, R76, UR4, RZ ;  /* 0x000000044c097c24 */ /* 0x000fe4000f8e02ff */
[----:B--2---:R-:W-:Y:S02]  /*6ec0*/  IMAD R8, R23, UR5, RZ ;  /* 0x0000000517087c24 */ /* 0x004fe4000f8e02ff */
[----:B------:R-:W-:Y:S02]  /*6ed0*/  IMAD R18, R18, UR5, R3 ;  /* 0x0000000512127c24 */ /* 0x000fe4000f8e0203 */
[----:B------:R-:W-:Y:S02]  /*6ee0*/  IMAD R19, R45, UR4, R0 ;  /* 0x000000042d137c24 */ /* 0x000fe4000f8e0200 */
[----:B------:R-:W-:-:S02]  /*6ef0*/  IMAD R22, R22, UR5, R9 ;  /* 0x0000000516167c24 */ /* 0x000fc4000f8e0209 */
[----:B------:R-:W-:Y:S02]  /*6f00*/  IMAD R23, R77, UR4, R8 ;  /* 0x000000044d177c24 */ /* 0x000fe4000f8e0208 */
[----:B------:R-:W-:Y:S02]  /*6f10*/  IMAD R3, R108, UR4, RZ ;  /* 0x000000046c037c24 */ /* 0x000fe4000f8e02ff */
[----:B---3--:R-:W-:Y:S02]  /*6f20*/  IMAD R0, R27, UR5, RZ ;  /* 0x000000051b007c24 */ /* 0x008fe4000f8e02ff */
        /* <DEDUP_REMOVED lines=9> */
[----:B----4-:R-:W-:Y:S02]  /*6fc0*/  IMAD R8, R35, UR5, RZ ;  /* 0x0000000523087c24 */ /* 0x010fe4000f8e02ff */
[----:B------:R-:W-:Y:S02]  /*6fd0*/  IMAD R16, R16, UR5, R15 ;  /* 0x0000000510107c24 */ /* 0x000fe4000f8e020f */
[----:B------:R-:W-:Y:S02]  /*6fe0*/  IMAD R40, R40, UR5, R3 ;  /* 0x0000000528287c24 */ /* 0x000fe4000f8e0203 */
[----:B------:R-:W-:Y:S02]  /*6ff0*/  IMAD R41, R173, UR4, R0 ;  /* 0x00000004ad297c24 */ /* 0x000fe4000f8e0200 */
[----:B------:R-:W-:Y:S02]  /*7000*/  IMAD R34, R34, UR5, R9 ;  /* 0x0000000522227c24 */ /* 0x000fe4000f8e0209 */
[----:B------:R-:W-:Y:S01]  /*7010*/  IMAD R35, R205, UR4, R8 ;  /* 0x00000004cd237c24 */ /* 0x000fe2000f8e0208 */
        /* <DEDUP_REMOVED lines=10> */
[----:B------:R-:W5:Y:S04]  /*70c0*/  LDG.E.64 R14, desc[UR6][R6.64+0x40] ;  /* 0x00004006060e7981 */ /* 0x000f68000c1e1b00 */
[----:B-1----:R-:W5:Y:S04]  /*70d0*/  LDG.E.64 R16, desc[UR6][R6.64+0x60] ;  /* 0x0000600606107981 */ /* 0x002f68000c1e1b00 */
[----:B--2---:R-:W2:Y:S04]  /*70e0*/  LDG.E.64 R18, desc[UR6][R6.64+0x80] ;  /* 0x0000800606127981 */ /* 0x004ea8000c1e1b00 */
[----:B---3--:R-:W3:Y:S04]  /*70f0*/  LDG.E.64 R22, desc[UR6][R6.64+0xa0] ;  /* 0x0000a00606167981 */ /* 0x008ee8000c1e1b00 */
[----:B------:R-:W3:Y:S04]  /*7100*/  LDG.E.64 R36, desc[UR6][R6.64+0xc0] ;  /* 0x0000c00606247981 */ /* 0x000ee8000c1e1b00 */
[----:B----4-:R-:W4:Y:S01]  /*7110*/  LDG.E.64 R26, desc[UR6][R6.64+0xe0] ;  /* 0x0000e006061a7981 */ /* 0x010f22000c1e1b00 */
[----:B-----5:R-:W-:-:S02]  /*7120*/  IMAD R11, R4, UR4, RZ ;  /* 0x00000004040b7c24 */ /* 0x020fc4000f8e02ff */
[----:B------:R-:W-:Y:S02]  /*7130*/  IMAD R3, R240, UR4, RZ ;  /* 0x00000004f0037c24 */ /* 0x000fe4000f8e02ff */
[----:B------:R-:W-:Y:S02]  /*7140*/  IMAD R0, R9, UR5, RZ ;  /* 0x0000000509007c24 */ /* 0x000fe4000f8e02ff */
[----:B------:R-:W-:Y:S02]  /*7150*/  IMAD R4, R13, UR5, RZ ;  /* 0x000000050d047c24 */ /* 0x000fe4000f8e02ff */
[----:B------:R-:W-:Y:S02]  /*7160*/  IMAD R8, R8, UR5, R3 ;  /* 0x0000000508087c24 */ /* 0x000fe4000f8e0203 */
[----:B------:R-:W-:Y:S02]  /*7170*/  IMAD R9, R241, UR4, R0 ;  /* 0x00000004f1097c24 */ /* 0x000fe4000f8e0200 */
[----:B------:R-:W-:-:S02]  /*7180*/  IMAD R13, R5, UR4, R4 ;  /* 0x00000004050d7c24 */ /* 0x000fc4000f8e0204 */
[----:B------:R-:W-:Y:S02]  /*7190*/  IMAD R3, R48, UR4, RZ ;  /* 0x0000000430037c24 */ /* 0x000fe4000f8e02ff */
[----:B------:R-:W-:Y:S02]  /*71a0*/  IMAD R0, R15, UR5, RZ ;  /* 0x000000050f007c24 */ /* 0x000fe4000f8e02ff */
[----:B------:R-:W-:Y:S02]  /*71b0*/  IMAD R5, R80, UR4, RZ ;  /* 0x0000000450057c24 */ /* 0x000fe4000f8e02ff */
[----:B------:R-:W-:Y:S02]  /*71c0*/  IMAD R4, R17, UR5, RZ ;  /* 0x0000000511047c24 */ /* 0x000fe4000f8e02ff */
[----:B------:R-:W-:Y:S02]  /*71d0*/  IMAD R14, R14, UR5, R3 ;  /* 0x000000050e0e7c24 */ /* 0x000fe4000f8e0203 */
[----:B------:R-:W-:-:S02]  /*71e0*/  IMAD R15, R49, UR4, R0 ;  /* 0x00000004310f7c24 */ /* 0x000fc4000f8e0200 */
[----:B------:R-:W-:Y:S02]  /*71f0*/  IMAD R16, R16, UR5, R5 ;  /* 0x0000000510107c24 */ /* 0x000fe4000f8e0205 */
[----:B------:R-:W-:Y:S02]  /*7200*/  IMAD R17, R81, UR4, R4 ;  /* 0x0000000451117c24 */ /* 0x000fe4000f8e0204 */
[----:B------:R-:W-:Y:S02]  /*7210*/  IMAD R3, R112, UR4, RZ ;  /* 0x0000000470037c24 */ /* 0x000fe4000f8e02ff */
[----:B--2---:R-:W-:Y:S02]  /*7220*/  IMAD R0, R19, UR5, RZ ;  /* 0x0000000513007c24 */ /* 0x004fe4000f8e02ff */
[----:B------:R-:W-:Y:S02]  /*7230*/  IMAD R5, R144, UR4, RZ ;  /* 0x0000000490057c24 */ /* 0x000fe4000f8e02ff */
[----:B---3--:R-:W-:-:S02]  /*7240*/  IMAD R4, R23, UR5, RZ ;  /* 0x0000000517047c24 */ /* 0x008fc4000f8e02ff */
[----:B------:R-:W-:Y:S02]  /*7250*/  IMAD R18, R18, UR5, R3 ;  /* 0x0000000512127c24 */ /* 0x000fe4000f8e0203 */
[----:B------:R-:W-:Y:S02]  /*7260*/  IMAD R19, R113, UR4, R0 ;  /* 0x0000000471137c24 */ /* 0x000fe4000f8e0200 */
[----:B------:R-:W-:Y:S02]  /*7270*/  IMAD R22, R22, UR5, R5 ;  /* 0x0000000516167c24 */ /* 0x000fe4000f8e0205 */
[----:B------:R-:W-:Y:S02]  /*7280*/  IMAD R23, R145, UR4, R4 ;  /* 0x0000000491177c24 */ /* 0x000fe4000f8e0204 */
[----:B------:R-:W-:Y:S02]  /*7290*/  IMAD R3, R176, UR4, RZ ;  /* 0x00000004b0037c24 */ /* 0x000fe4000f8e02ff */
[----:B------:R-:W-:-:S02]  /*72a0*/  IMAD R0, R37, UR5, RZ ;  /* 0x0000000525007c24 */ /* 0x000fc4000f8e02ff */
[----:B------:R-:W-:Y:S02]  /*72b0*/  IMAD R5, R208, UR4, RZ ;  /* 0x00000004d0057c24 */ /* 0x000fe4000f8e02ff */
[----:B----4-:R-:W-:Y:S02]  /*72c0*/  IMAD R4, R27, UR5, RZ ;  /* 0x000000051b047c24 */ /* 0x010fe4000f8e02ff */
[----:B------:R-:W-:Y:S02]  /*72d0*/  IMAD R12, R12, UR5, R11 ;  /* 0x000000050c0c7c24 */ /* 0x000fe4000f8e020b */
[----:B------:R-:W-:Y:S02]  /*72e0*/  IMAD R36, R36, UR5, R3 ;  /* 0x0000000524247c24 */ /* 0x000fe4000f8e0203 */
[----:B------:R-:W-:Y:S02]  /*72f0*/  IMAD R37, R177, UR4, R0 ;  /* 0x00000004b1257c24 */ /* 0x000fe4000f8e0200 */
[----:B------:R-:W-:-:S02]  /*7300*/  IMAD R26, R26, UR5, R5 ;  /* 0x000000051a1a7c24 */ /* 0x000fc4000f8e0205 */
[----:B------:R-:W-:Y:S02]  /*7310*/  IMAD R27, R209, UR4, R4 ;  /* 0x00000004d11b7c24 */ /* 0x000fe4000f8e0204 */
[----:B------:R-:W-:Y:S01]  /*7320*/  IMAD.WIDE R4, R2, 0x20, R6 ;  /* 0x0000002002047825 */ /* 0x000fe200078e0206 */
[----:B------:R0:W-:Y:S04]  /*7330*/  STG.E.64 desc[UR6][R6.64], R8 ;  /* 0x0000000806007986 */ /* 0x0001e8000c101b06 */
[----:B------:R-:W-:Y:S04]  /*7340*/  STG.E.64 desc[UR6][R6.64+0x20], R12 ;  /* 0x0000200c06007986 */ /* 0x000fe8000c101b06 */
[----:B------:R1:W-:Y:S04]  /*7350*/  STG.E.64 desc[UR6][R6.64+0x40], R14 ;  /* 0x0000400e06007986 */ /* 0x0003e8000c101b06 */
[----:B------:R2:W-:Y:S04]  /*7360*/  STG.E.64 desc[UR6][R6.64+0x60], R16 ;  /* 0x0000601006007986 */ /* 0x0005e8000c101b06 */
[----:B------:R3:W-:Y:S04]  /*7370*/  STG.E.64 desc[UR6][R6.64+0x80], R18 ;  /* 0x0000801206007986 */ /* 0x0007e8000c101b06 */
[----:B------:R-:W-:Y:S04]  /*7380*/  STG.E.64 desc[UR6][R6.64+0xa0], R22 ;  /* 0x0000a01606007986 */ /* 0x000fe8000c101b06 */
[----:B------:R-:W-:Y:S04]  /*7390*/  STG.E.64 desc[UR6][R6.64+0xc0], R36 ;  /* 0x0000c02406007986 */ /* 0x000fe8000c101b06 */
[----:B------:R4:W-:Y:S04]  /*73a0*/  STG.E.64 desc[UR6][R6.64+0xe0], R26 ;  /* 0x0000e01a06007986 */ /* 0x0009e8000c101b06 */
[----:B0-----:R-:W5:Y:S04]  /*73b0*/  LDG.E.64 R8, desc[UR6][R4.64] ;  /* 0x0000000604087981 */ /* 0x001f68000c1e1b00 */
[----:B------:R-:W5:Y:S04]  /*73c0*/  LDG.E.64 R10, desc[UR6][R4.64+0x20] ;  /* 0x00002006040a7981 */ /* 0x000f68000c1e1b00 */
[----:B-1----:R-:W5:Y:S04]  /*73d0*/  LDG.E.64 R14, desc[UR6][R4.64+0x40] ;  /* 0x00004006040e7981 */ /* 0x002f68000c1e1b00 */
[----:B--2---:R-:W2:Y:S04]  /*73e0*/  LDG.E.64 R16, desc[UR6][R4.64+0x60] ;  /* 0x0000600604107981 */ /* 0x004ea8000c1e1b00 */
[----:B------:R-:W2:Y:S04]  /*73f0*/  LDG.E.64 R30, desc[UR6][R4.64+0x80] ;  /* 0x00008006041e7981 */ /* 0x000ea8000c1e1b00 */
[----:B------:R-:W2:Y:S04]  /*7400*/  LDG.E.64 R34, desc[UR6][R4.64+0xa0] ;  /* 0x0000a00604227981 */ /* 0x000ea8000c1e1b00 */
[----:B------:R-:W2:Y:S04]  /*7410*/  LDG.E.64 R38, desc[UR6][R4.64+0xc0] ;  /* 0x0000c00604267981 */ /* 0x000ea8000c1e1b00 */
[----:B---3--:R-:W3:Y:S01]  /*7420*/  LDG.E.64 R18, desc[UR6][R4.64+0xe0] ;  /* 0x0000e00604127981 */ /* 0x008ee2000c1e1b00 */
[----:B------:R-:W-:-:S02]  /*7430*/  IMAD R3, R244, UR4, RZ ;  /* 0x00000004f4037c24 */ /* 0x000fc4000f8e02ff */
[----:B------:R-:W-:Y:S02]  /*7440*/  IMAD R13, R20, UR4, RZ ;  /* 0x00000004140d7c24 */ /* 0x000fe4000f8e02ff */
[----:B----4-:R-:W-:-:S04]  /*7450*/  IMAD.WIDE R6, R2, 0x40, R6 ;  /* 0x0000004002067825 */ /* 0x010fc800078e0206 */
[----:B-----5:R-:W-:Y:S02]  /*7460*/  IMAD R0, R9, UR5, RZ ;  /* 0x0000000509007c24 */ /* 0x020fe4000f8e02ff */
[----:B------:R-:W-:Y:S02]  /*7470*/  IMAD R8, R8, UR5, R3 ;  /* 0x0000000508087c24 */ /* 0x000fe4000f8e0203 */
[----:B------:R-:W-:Y:S02]  /*7480*/  IMAD R9, R245, UR4, R0 ;  /* 0x00000004f5097c24 */ /* 0x000fe4000f8e0200 */
[----:B------:R-:W-:Y:S02]  /*7490*/  IMAD R12, R11, UR5, RZ ;  /* 0x000000050b0c7c24 */ /* 0x000fe4000f8e02ff */
[----:B------:R-:W-:Y:S02]  /*74a0*/  IMAD R3, R52, UR4, RZ ;  /* 0x0000000434037c24 */ /* 0x000fe4000f8e02ff */
[----:B------:R-:W-:-:S02]  /*74b0*/  IMAD R0, R15, UR5, RZ ;  /* 0x000000050f007c24 */ /* 0x000fc4000f8e02ff */
[----:B------:R-:W-:Y:S02]  /*74c0*/  IMAD R10, R10, UR5, R13 ;  /* 0x000000050a0a7c24 */ /* 0x000fe4000f8e020d */
[----:B------:R-:W-:Y:S02]  /*74d0*/  IMAD R11, R21, UR4, R12 ;  /* 0x00000004150b7c24 */ /* 0x000fe4000f8e020c */
[----:B------:R-:W-:Y:S02]  /*74e0*/  IMAD R14, R14, UR5, R3 ;  /* 0x000000050e0e7c24 */ /* 0x000fe4000f8e0203 */
[----:B------:R-:W-:Y:S02]  /*74f0*/  IMAD R15, R53, UR4, R0 ;  /* 0x00000004350f7c24 */ /* 0x000fe4000f8e0200 */
[----:B------:R-:W-:Y:S02]  /*7500*/  IMAD R13, R84, UR4, RZ ;  /* 0x00000004540d7c24 */ /* 0x000fe4000f8e02ff */
[----:B--2---:R-:W-:-:S02]  /*7510*/  IMAD R12, R17, UR5, RZ ;  /* 0x00000005110c7c24 */ /* 0x004fc4000f8e02ff */
[----:B------:R-:W-:Y:S02]  /*7520*/  IMAD R3, R116, UR4, RZ ;  /* 0x0000000474037c24 */ /* 0x000fe4000f8e02ff */
[----:B------:R-:W-:Y:S01]  /*7530*/  IMAD R0, R31, UR5, RZ ;  /* 0x000000051f007c24 */ /* 0x000fe2000f8e02ff */
[----:B------:R0:W-:Y:S01]  /*7540*/  STG.E.64 desc[UR6][R4.64], R8 ;  /* 0x0000000804007986 */ /* 0x0001e2000c101b06 */
[----:B------:R-:W-:Y:S02]  /*7550*/  IMAD R16, R16, UR5, R13 ;  /* 0x0000000510107c24 */ /* 0x000fe4000f8e020d */
[----:B------:R-:W-:Y:S02]  /*7560*/  IMAD R17, R85, UR4, R12 ;  /* 0x0000000455117c24 */ /* 0x000fe4000f8e020c */
[----:B------:R-:W-:Y:S02]  /*7570*/  IMAD R30, R30, UR5, R3 ;  /* 0x000000051e1e7c24 */ /* 0x000fe4000f8e0203 */
[----:B------:R-:W-:-:S02]  /*7580*/  IMAD R31, R117, UR4, R0 ;  /* 0x00000004751f7c24 */ /* 0x000fc4000f8e0200 */
[----:B------:R-:W-:Y:S02]  /*7590*/  IMAD R13, R148, UR4, RZ ;  /* 0x00000004940d7c24 */ /* 0x000fe4000f8e02ff */
[----:B------:R-:W-:Y:S02]  /*75a0*/  IMAD R12, R35, UR5, RZ ;  /* 0x00000005230c7c24 */ /* 0x000fe4000f8e02ff */
[----:B------:R-:W-:Y:S02]  /*75b0*/  IMAD R3, R180, UR4, RZ ;  /* 0x00000004b4037c24 */ /* 0x000fe4000f8e02ff */
[----:B------:R-:W-:Y:S02]  /*75c0*/  IMAD R0, R39, UR5, RZ ;  /* 0x0000000527007c24 */ /* 0x000fe4000f8e02ff */
[----:B0-----:R-:W-:Y:S02]  /*75d0*/  IMAD R9, R212, UR4, RZ ;  /* 0x00000004d4097c24 */ /* 0x001fe4000f8e02ff */
[----:B---3--:R-:W-:-:S02]  /*75e0*/  IMAD R8, R19, UR5, RZ ;  /* 0x0000000513087c24 */ /* 0x008fc4000f8e02ff */
[----:B------:R-:W-:Y:S02]  /*75f0*/  IMAD R34, R34, UR5, R13 ;  /* 0x0000000522227c24 */ /* 0x000fe4000f8e020d */
        /* <DEDUP_REMOVED lines=8> */
[----:B------:R-:W-:Y:S04]  /*7680*/  STG.E.64 desc[UR6][R4.64+0x80], R30 ;  /* 0x0000801e04007986 */ /* 0x000fe8000c101b06 */
[----:B------:R-:W-:Y:S04]  /*7690*/  STG.E.64 desc[UR6][R4.64+0xa0], R34 ;  /* 0x0000a02204007986 */ /* 0x000fe8000c101b06 */
[----:B------:R-:W-:Y:S04]  /*76a0*/  STG.E.64 desc[UR6][R4.64+0xc0], R38 ;  /* 0x0000c02604007986 */ /* 0x000fe8000c101b06 */
[----:B------:R3:W-:Y:S04]  /*76b0*/  STG.E.64 desc[UR6][R4.64+0xe0], R18 ;  /* 0x0000e01204007986 */ /* 0x0007e8000c101b06 */
[----:B------:R-:W4:Y:S04]  /*76c0*/  LDG.E.64 R8, desc[UR6][R6.64] ;  /* 0x0000000606087981 */ /* 0x000f28000c1e1b00 */
[----:B0-----:R-:W5:Y:S04]  /*76d0*/  LDG.E.64 R10, desc[UR6][R6.64+0x20] ;  /* 0x00002006060a7981 */ /* 0x001f68000c1e1b00 */
[----:B------:R-:W5:Y:S04]  /*76e0*/  LDG.E.64 R12, desc[UR6][R6.64+0x40] ;  /* 0x00004006060c7981 */ /* 0x000f68000c1e1b00 */
[----:B-1----:R-:W5:Y:S04]  /*76f0*/  LDG.E.64 R14, desc[UR6][R6.64+0x60] ;  /* 0x00006006060e7981 */ /* 0x002f68000c1e1b00 */
[----:B--2---:R-:W2:Y:S04]  /*7700*/  LDG.E.64 R16, desc[UR6][R6.64+0x80] ;  /* 0x0000800606107981 */ /* 0x004ea8000c1e1b00 */
[----:B------:R-:W2:Y:S04]  /*7710*/  LDG.E.64 R20, desc[UR6][R6.64+0xa0] ;  /* 0x0000a00606147981 */ /* 0x000ea8000c1e1b00 */
[----:B------:R-:W2:Y:S04]  /*7720*/  LDG.E.64 R22, desc[UR6][R6.64+0xc0] ;  /* 0x0000c00606167981 */ /* 0x000ea8000c1e1b00 */
[----:B------:R-:W2:Y:S01]  /*7730*/  LDG.E.64 R26, desc[UR6][R6.64+0xe0] ;  /* 0x0000e006061a7981 */ /* 0x000ea2000c1e1b00 */
[----:B------:R-:W-:-:S02]  /*7740*/  IMAD R3, R248, UR4, RZ ;  /* 0x00000004f8037c24 */ /* 0x000fc4000f8e02ff */
[----:B---3--:R-:W-:Y:S02]  /*7750*/  IMAD R5, R24, UR4, RZ ;  /* 0x0000000418057c24 */ /* 0x008fe4000f8e02ff */
[----:B----4-:R-:W-:Y:S02]  /*7760*/  IMAD R0, R9, UR5, RZ ;  /* 0x0000000509007c24 */ /* 0x010fe4000f8e02ff */
[----:B-----5:R-:W-:Y:S02]  /*7770*/  IMAD R4, R11, UR5, RZ ;  /* 0x000000050b047c24 */ /* 0x020fe4000f8e02ff */
[----:B------:R-:W-:Y:S02]  /*7780*/  IMAD R8, R8, UR5, R3 ;  /* 0x0000000508087c24 */ /* 0x000fe4000f8e0203 */
[----:B------:R-:W-:Y:S02]  /*7790*/  IMAD R9, R249, UR4, R0 ;  /* 0x00000004f9097c24 */ /* 0x000fe4000f8e0200 */
[----:B------:R-:W-:-:S02]  /*77a0*/  IMAD R10, R10, UR5, R5 ;  /* 0x000000050a0a7c24 */ /* 0x000fc4000f8e0205 */
[----:B------:R-:W-:Y:S02]  /*77b0*/  IMAD R11, R25, UR4, R4 ;  /* 0x00000004190b7c24 */ /* 0x000fe4000f8e0204 */
[----:B------:R-:W-:Y:S02]  /*77c0*/  IMAD R3, R56, UR4, RZ ;  /* 0x0000000438037c24 */ /* 0x000fe4000f8e02ff */
[----:B------:R-:W-:Y:S02]  /*77d0*/  IMAD R0, R13, UR5, RZ ;  /* 0x000000050d007c24 */ /* 0x000fe4000f8e02ff */
[----:B------:R-:W-:Y:S02]  /*77e0*/  IMAD R5, R88, UR4, RZ ;  /* 0x0000000458057c24 */ /* 0x000fe4000f8e02ff */
[----:B------:R-:W-:Y:S02]  /*77f0*/  IMAD R4, R15, UR5, RZ ;  /* 0x000000050f047c24 */ /* 0x000fe4000f8e02ff */
[----:B------:R-:W-:-:S02]  /*7800*/  IMAD R12, R12, UR5, R3 ;  /* 0x000000050c0c7c24 */ /* 0x000fc4000f8e0203 */
[----:B------:R-:W-:Y:S02]  /*7810*/  IMAD R13, R57, UR4, R0 ;  /* 0x00000004390d7c24 */ /* 0x000fe4000f8e0200 */
[----:B------:R-:W-:Y:S02]  /*7820*/  IMAD R14, R14, UR5, R5 ;  /* 0x000000050e0e7c24 */ /* 0x000fe4000f8e0205 */
[----:B------:R-:W-:Y:S02]  /*7830*/  IMAD R15, R89, UR4, R4 ;  /* 0x00000004590f7c24 */ /* 0x000fe4000f8e0204 */
[----:B------:R-:W-:Y:S02]  /*7840*/  IMAD R3, R120, UR4, RZ ;  /* 0x0000000478037c24 */ /* 0x000fe4000f8e02ff */
[----:B--2---:R-:W-:Y:S02]  /*7850*/  IMAD R0, R17, UR5, RZ ;  /* 0x0000000511007c24 */ /* 0x004fe4000f8e02ff */
        /* <DEDUP_REMOVED lines=15> */
[----:B------:R-:W-:Y:S04]  /*7950*/  STG.E.64 desc[UR6][R6.64], R8 ;  /* 0x0000000806007986 */ /* 0x000fe8000c101b06 */
[----:B------:R0:W-:Y:S04]  /*7960*/  STG.E.64 desc[UR6][R6.64+0x20], R10 ;  /* 0x0000200a06007986 */ /* 0x0001e8000c101b06 */
[----:B------:R-:W-:Y:S04]  /*7970*/  STG.E.64 desc[UR6][R6.64+0x40], R12 ;  /* 0x0000400c06007986 */ /* 0x000fe8000c101b06 */
[----:B------:R1:W-:Y:S04]  /*7980*/  STG.E.64 desc[UR6][R6.64+0x60], R14 ;  /* 0x0000600e06007986 */ /* 0x0003e8000c101b06 */
[----:B------:R2:W-:Y:S04]  /*7990*/  STG.E.64 desc[UR6][R6.64+0x80], R16 ;  /* 0x0000801006007986 */ /* 0x0005e8000c101b06 */
[----:B------:R-:W-:Y:S04]  /*79a0*/  STG.E.64 desc[UR6][R6.64+0xa0], R20 ;  /* 0x0000a01406007986 */ /* 0x000fe8000c101b06 */
[----:B------:R-:W-:Y:S04]  /*79b0*/  STG.E.64 desc[UR6][R6.64+0xc0], R22 ;  /* 0x0000c01606007986 */ /* 0x000fe8000c101b06 */
[----:B------:R3:W-:Y:S04]  /*79c0*/  STG.E.64 desc[UR6][R6.64+0xe0], R26 ;  /* 0x0000e01a06007986 */ /* 0x0007e8000c101b06 */
[----:B------:R-:W4:Y:S04]  /*79d0*/  LDG.E.64 R4, desc[UR6][R2.64] ;  /* 0x0000000602047981 */ /* 0x000f28000c1e1b00 */
[----:B0-----:R-:W5:Y:S04]  /*79e0*/  LDG.E.64 R10, desc[UR6][R2.64+0x20] ;  /* 0x00002006020a7981 */ /* 0x001f68000c1e1b00 */
[----:B-1----:R-:W5:Y:S04]  /*79f0*/  LDG.E.64 R14, desc[UR6][R2.64+0x60] ;  /* 0x00006006020e7981 */ /* 0x002f68000c1e1b00 */
[----:B------:R-:W5:Y:S04]  /*7a00*/  LDG.E.64 R12, desc[UR6][R2.64+0x40] ;  /* 0x00004006020c7981 */ /* 0x000f68000c1e1b00 */
[----:B------:R-:W5:Y:S04]  /*7a10*/  LDG.E.64 R18, desc[UR6][R2.64+0x80] ;  /* 0x0000800602127981 */ /* 0x000f68000c1e1b00 */
[----:B------:R-:W5:Y:S04]  /*7a20*/  LDG.E.64 R24, desc[UR6][R2.64+0xa0] ;  /* 0x0000a00602187981 */ /* 0x000f68000c1e1b00 */
[----:B------:R-:W5:Y:S04]  /*7a30*/  LDG.E.64 R30, desc[UR6][R2.64+0xc0] ;  /* 0x0000c006021e7981 */ /* 0x000f68000c1e1b00 */
[----:B--2---:R-:W2:Y:S01]  /*7a40*/  LDG.E.64 R16, desc[UR6][R2.64+0xe0] ;  /* 0x0000e00602107981 */ /* 0x004ea2000c1e1b00 */
[----:B---3--:R-:W-:-:S02]  /*7a50*/  IMAD R7, R28, UR4, RZ ;  /* 0x000000041c077c24 */ /* 0x008fc4000f8e02ff */
[----:B------:R-:W-:Y:S02]  /*7a60*/  IMAD R9, R32, UR4, RZ ;  /* 0x0000000420097c24 */ /* 0x000fe4000f8e02ff */
[----:B----4-:R-:W-:-:S04]  /*7a70*/  IMAD R0, R5, UR5, RZ ;  /* 0x0000000505007c24 */ /* 0x010fc8000f8e02ff */
[----:B------:R-:W-:Y:S02]  /*7a80*/  IMAD R5, R33, UR4, R0 ;  /* 0x0000000421057c24 */ /* 0x000fe4000f8e0200 */
[----:B-----5:R-:W-:Y:S02]  /*7a90*/  IMAD R10, R10, UR5, R7 ;  /* 0x000000050a0a7c24 */ /* 0x020fe4000f8e0207 */
[----:B------:R-:W-:Y:S02]  /*7aa0*/  IMAD R0, R11, UR5, RZ ;  /* 0x000000050b007c24 */ /* 0x000fe4000f8e02ff */
[----:B------:R-:W-:Y:S02]  /*7ab0*/  IMAD R7, R63, UR4, RZ ;  /* 0x000000043f077c24 */ /* 0x000fe4000f8e02ff */
[----:B------:R-:W-:Y:S02]  /*7ac0*/  IMAD R4, R4, UR5, R9 ;  /* 0x0000000504047c24 */ /* 0x000fe4000f8e0209 */
[----:B------:R-:W-:-:S02]  /*7ad0*/  IMAD R11, R29, UR4, R0 ;  /* 0x000000041d0b7c24 */ /* 0x000fc4000f8e0200 */
[----:B------:R-:W-:Y:S02]  /*7ae0*/  IMAD R14, R14, UR5, R7 ;  /* 0x000000050e0e7c24 */ /* 0x000fe4000f8e0207 */
[----:B------:R-:W-:Y:S02]  /*7af0*/  IMAD R9, R60, UR4, RZ ;  /* 0x000000043c097c24 */ /* 0x000fe4000f8e02ff */
[----:B------:R-:W-:Y:S02]  /*7b00*/  IMAD R6, R13, UR5, RZ ;  /* 0x000000050d067c24 */ /* 0x000fe4000f8e02ff */
[----:B------:R-:W-:Y:S02]  /*7b10*/  IMAD R7, R124, UR4, RZ ;  /* 0x000000047c077c24 */ /* 0x000fe4000f8e02ff */
[----:B------:R-:W-:Y:S01]  /*7b20*/  IMAD R0, R19, UR5, RZ ;  /* 0x0000000513007c24 */ /* 0x000fe2000f8e02ff */
[----:B------:R0:W-:Y:S01]  /*7b30*/  STG.E.64 desc[UR6][R2.64], R4 ;  /* 0x0000000402007986 */ /* 0x0001e2000c101b06 */
[----:B------:R-:W-:-:S02]  /*7b40*/  IMAD R12, R12, UR5, R9 ;  /* 0x000000050c0c7c24 */ /* 0x000fc4000f8e0209 */
[----:B------:R-:W-:Y:S02]  /*7b50*/  IMAD R13, R61, UR4, R6 ;  /* 0x000000043d0d7c24 */ /* 0x000fe4000f8e0206 */
[----:B------:R-:W-:Y:S02]  /*7b60*/  IMAD R18, R18, UR5, R7 ;  /* 0x0000000512127c24 */ /* 0x000fe4000f8e0207 */
[----:B------:R-:W-:Y:S02]  /*7b70*/  IMAD R19, R125, UR4, R0 ;  /* 0x000000047d137c24 */ /* 0x000fe4000f8e0200 */
[----:B------:R-:W-:Y:S02]  /*7b80*/  IMAD R15, R15, UR5, RZ ;  /* 0x000000050f0f7c24 */ /* 0x000fe4000f8e02ff */
[----:B------:R-:W-:Y:S02]  /*7b90*/  IMAD R9, R156, UR4, RZ ;  /* 0x000000049c097c24 */ /* 0x000fe4000f8e02ff */
[----:B------:R-:W-:-:S02]  /*7ba0*/  IMAD R6, R25, UR5, RZ ;  /* 0x0000000519067c24 */ /* 0x000fc4000f8e02ff */
[----:B0-----:R-:W-:Y:S02]  /*7bb0*/  IMAD R5, R188, UR4, RZ ;  /* 0x00000004bc057c24 */ /* 0x001fe4000f8e02ff */
[----:B------:R-:W-:Y:S02]  /*7bc0*/  IMAD R0, R31, UR5, RZ ;  /* 0x000000051f007c24 */ /* 0x000fe4000f8e02ff */
[----:B------:R-:W-:Y:S02]  /*7bd0*/  IMAD R7, R220, UR4, RZ ;  /* 0x00000004dc077c24 */ /* 0x000fe4000f8e02ff */
[----:B--2---:R-:W-:Y:S02]  /*7be0*/  IMAD R4, R17, UR5, RZ ;  /* 0x0000000511047c24 */ /* 0x004fe4000f8e02ff */
[----:B------:R-:W-:Y:S02]  /*7bf0*/  IMAD R15, R62, UR4, R15 ;  /* 0x000000043e0f7c24 */ /* 0x000fe4000f8e020f */
[----:B------:R-:W-:-:S02]  /*7c00*/  IMAD R24, R24, UR5, R9 ;  /* 0x0000000518187c24 */ /* 0x000fc4000f8e0209 */
[----:B------:R-:W-:Y:S02]  /*7c10*/  IMAD R25, R157, UR4, R6 ;  /* 0x000000049d197c24 */ /* 0x000fe4000f8e0206 */
[----:B------:R-:W-:Y:S02]  /*7c20*/  IMAD R30, R30, UR5, R5 ;  /* 0x000000051e1e7c24 */ /* 0x000fe4000f8e0205 */
[----:B------:R-:W-:Y:S02]  /*7c30*/  IMAD R31, R189, UR4, R0 ;  /* 0x00000004bd1f7c24 */ /* 0x000fe4000f8e0200 */
[----:B------:R-:W-:Y:S02]  /*7c40*/  IMAD R16, R16, UR5, R7 ;  /* 0x0000000510107c24 */ /* 0x000fe4000f8e0207 */
[----:B------:R-:W-:Y:S01]  /*7c50*/  IMAD R17, R221, UR4, R4 ;  /* 0x00000004dd117c24 */ /* 0x000fe2000f8e0204 */
[----:B------:R-:W-:Y:S04]  /*7c60*/  STG.E.64 desc[UR6][R2.64+0x20], R10 ;  /* 0x0000200a02007986 */ /* 0x000fe8000c101b06 */
[----:B------:R-:W-:Y:S04]  /*7c70*/  STG.E.64 desc[UR6][R2.64+0x40], R12 ;  /* 0x0000400c02007986 */ /* 0x000fe8000c101b06 */
[----:B------:R-:W-:Y:S04]  /*7c80*/  STG.E.64 desc[UR6][R2.64+0x60], R14 ;  /* 0x0000600e02007986 */ /* 0x000fe8000c101b06 */
[----:B------:R-:W-:Y:S04]  /*7c90*/  STG.E.64 desc[UR6][R2.64+0x80], R18 ;  /* 0x0000801202007986 */ /* 0x000fe8000c101b06 */
[----:B------:R-:W-:Y:S04]  /*7ca0*/  STG.E.64 desc[UR6][R2.64+0xa0], R24 ;  /* 0x0000a01802007986 */ /* 0x000fe8000c101b06 */
[----:B------:R-:W-:Y:S04]  /*7cb0*/  STG.E.64 desc[UR6][R2.64+0xc0], R30 ;  /* 0x0000c01e02007986 */ /* 0x000fe8000c101b06 */
[----:B------:R-:W-:Y:S01]  /*7cc0*/  STG.E.64 desc[UR6][R2.64+0xe0], R16 ;  /* 0x0000e01002007986 */ /* 0x000fe2000c101b06 */
[----:B------:R-:W-:Y:S05]  /*7cd0*/  EXIT ;  /* 0x000000000000794d */ /* 0x000fea0003800000 */
.L_x_2:
[----:B------:R-:W-:-:S00]  /*7ce0*/  BRA `(.L_x_2) ;  /* 0xfffffffc00fc7947 */ /* 0x000fc0000383ffff */
[----:B------:R-:W-:-:S00]  /*7cf0*/  NOP ;  /* 0x0000000000007918 */ /* 0x000fc00000000000 */
        /* <DEDUP_REMOVED lines=8> */
.L_x_3:


//--------------------- .nv.shared._Z16i8gemm256x128x64PKaS0_Piiiiii --------------------------
	.section	.nv.shared._Z16i8gemm256x128x64PKaS0_Piiiiii,"aw",@nobits
	.sectionflags	@""
.nv.shared._Z16i8gemm256x128x64PKaS0_Piiiiii:
	.zero		25600


//--------------------- .nv.shared.reserved.0     --------------------------
	.section	.nv.shared.reserved.0,"aw",@nobits
	.weak		__nv_reservedSMEM_offset_0_alias
	.size		__nv_reservedSMEM_offset_0_alias, 0, 64
	.other		__nv_reservedSMEM_offset_0_alias,@"STO_CUDA_RESERVED_SHARED STV_DEFAULT"
__nv_reservedSMEM_offset_0_alias:
	.zero		0
	.zero		64


//--------------------- .nv.constant0._Z16i8gemm256x128x64PKaS0_Piiiiii --------------------------
	.section	.nv.constant0._Z16i8gemm256x128x64PKaS0_Piiiiii,"a",@progbits
	.sectionflags	@""
	.align	4
.nv.constant0._Z16i8gemm256x128x64PKaS0_Piiiiii:
	.zero		940


//--------------------- SYMBOLS --------------------------

	.type		.nv.reservedSmem.offset0,@object
	.size		.nv.reservedSmem.offset0,0x4
	.type		.nv.reservedSmem.cap,@object
	.size		.nv.reservedSmem.cap,0x4
